//
// Generated by NVIDIA NVVM Compiler
//
// Compiler Build ID: CL-36424714
// Cuda compilation tools, release 13.0, V13.0.88
// Based on NVVM 20.0.0
//

.version 9.0
.target sm_100
.address_size 64

	// .globl	_Z6DBSCANv
.const .align 4 .u32 minPts = 4;
.const .align 8 .f64 eps = 0d3FF8000000000000;
.global .align 8 .b8 dataset[320000];
.global .align 4 .b8 cluster[80000];
.global .align 4 .b8 seedList[131072];
.global .align 4 .b8 currentSeedLength[128];
.global .align 8 .b8 refillSeedList[768000];
.global .align 4 .b8 refillCurrentSeedLength[128];
.global .align 1 .b8 collisionMatrix[1024];
// _ZZ6DBSCANvE5point has been demoted
// _ZZ6DBSCANvE7pointID has been demoted
// _ZZ6DBSCANvE9neighbors has been demoted
// _ZZ6DBSCANvE14neighborsCount has been demoted
// _ZZ6DBSCANvE7chainID has been demoted
// _ZZ6DBSCANvE9processed has been demoted

.visible .entry _Z6DBSCANv()
{
	.reg .pred 	%p<119>;
	.reg .b16 	%rs<19>;
	.reg .b32 	%r<136>;
	.reg .b32 	%f<7>;
	.reg .b64 	%rd<158>;
	.reg .b64 	%fd<25>;
	// demoted variable
	.shared .align 8 .b8 _ZZ6DBSCANvE5point[16];
	// demoted variable
	.shared .align 4 .u32 _ZZ6DBSCANvE7pointID;
	// demoted variable
	.shared .align 4 .b8 _ZZ6DBSCANvE9neighbors[4096];
	// demoted variable
	.shared .align 4 .u32 _ZZ6DBSCANvE14neighborsCount;
	// demoted variable
	.shared .align 4 .u32 _ZZ6DBSCANvE7chainID;
	// demoted variable
	.shared .align 1 .u8 _ZZ6DBSCANvE9processed;
	mov.u32 	%r1, %ctaid.x;
	st.shared.u32 	[_ZZ6DBSCANvE7chainID], %r1;
	mul.wide.u32 	%rd31, %r1, 4;
	mov.u64 	%rd32, currentSeedLength;
	add.s64 	%rd1, %rd32, %rd31;
	ld.global.u32 	%r2, [%rd1];
	setp.eq.s32 	%p17, %r2, 0;
	@%p17 bra 	$L__BB0_135;
	mul.wide.u32 	%rd33, %r1, 4096;
	mov.u64 	%rd34, seedList;
	add.s64 	%rd35, %rd34, %rd33;
	mul.wide.s32 	%rd36, %r2, 4;
	add.s64 	%rd37, %rd35, %rd36;
	ld.global.u32 	%r3, [%rd37+-4];
	st.shared.u32 	[_ZZ6DBSCANvE7pointID], %r3;
	mov.b16 	%rs1, 0;
	st.shared.u8 	[_ZZ6DBSCANvE9processed], %rs1;
	mov.u32 	%r4, %tid.x;
	setp.ne.s32 	%p18, %r4, 0;
	@%p18 bra 	$L__BB0_4;
	add.s32 	%r59, %r2, -1;
	st.global.u32 	[%rd1], %r59;
	mul.wide.s32 	%rd38, %r3, 4;
	mov.u64 	%rd39, cluster;
	add.s64 	%rd40, %rd39, %rd38;
	ld.global.u32 	%r60, [%rd40];
	setp.eq.s32 	%p19, %r60, -1;
	@%p19 bra 	$L__BB0_4;
	mov.b16 	%rs2, 1;
	st.shared.u8 	[_ZZ6DBSCANvE9processed], %rs2;
	bra.uni 	$L__BB0_135;
$L__BB0_4:
	bar.sync 	0;
	mov.b32 	%r61, 0;
	st.shared.u32 	[_ZZ6DBSCANvE14neighborsCount], %r61;
	ld.shared.u32 	%r62, [_ZZ6DBSCANvE7pointID];
	mul.wide.s32 	%rd41, %r62, 16;
	mov.u64 	%rd42, dataset;
	add.s64 	%rd43, %rd42, %rd41;
	ld.global.f64 	%fd1, [%rd43];
	st.shared.f64 	[_ZZ6DBSCANvE5point], %fd1;
	ld.global.f64 	%fd2, [%rd43+8];
	st.shared.f64 	[_ZZ6DBSCANvE5point+8], %fd2;
	ld.const.f64 	%fd3, [eps];
	ld.const.u32 	%r5, [minPts];
	ld.shared.u32 	%r6, [_ZZ6DBSCANvE7chainID];
	mul.wide.s32 	%rd44, %r6, 4;
	add.s64 	%rd2, %rd32, %rd44;
	mov.u64 	%rd46, refillCurrentSeedLength;
	add.s64 	%rd3, %rd46, %rd44;
	mul.wide.s32 	%rd47, %r6, 24000;
	mov.u64 	%rd48, refillSeedList;
	add.s64 	%rd4, %rd48, %rd47;
	mul.wide.s32 	%rd49, %r6, 4096;
	add.s64 	%rd5, %rd34, %rd49;
	mul.wide.u32 	%rd51, %r6, 32;
	mov.u64 	%rd52, collisionMatrix;
	add.s64 	%rd6, %rd52, %rd51;
	mul.wide.s32 	%rd53, %r6, -31;
	add.s64 	%rd7, %rd6, %rd53;
	sub.s32 	%r63, 31, %r4;
	and.b32  	%r64, %r63, 128;
	setp.ne.s32 	%p20, %r64, 0;
	mov.u32 	%r130, %r4;
	@%p20 bra 	$L__BB0_22;
	cvt.u64.u32 	%rd8, %r4;
	mul.wide.u32 	%rd54, %r4, 16;
	add.s64 	%rd56, %rd42, %rd54;
	ld.global.f64 	%fd4, [%rd56];
	ld.global.f64 	%fd5, [%rd56+8];
	sub.f64 	%fd6, %fd1, %fd4;
	sub.f64 	%fd7, %fd2, %fd5;
	mul.f64 	%fd8, %fd7, %fd7;
	fma.rn.f64 	%fd9, %fd6, %fd6, %fd8;
	cvt.rn.f32.f64 	%f1, %fd9;
	sqrt.rn.f32 	%f2, %f1;
	cvt.f64.f32 	%fd10, %f2;
	setp.ltu.f64 	%p21, %fd3, %fd10;
	@%p21 bra 	$L__BB0_21;
	atom.shared.add.u32 	%r7, [_ZZ6DBSCANvE14neighborsCount], 1;
	ld.shared.u32 	%r65, [_ZZ6DBSCANvE14neighborsCount];
	setp.lt.s32 	%p22, %r65, %r5;
	@%p22 bra 	$L__BB0_20;
	shl.b64 	%rd57, %rd8, 2;
	mov.u64 	%rd58, cluster;
	add.s64 	%rd9, %rd58, %rd57;
	atom.relaxed.global.cas.b32 	%r8, [%rd9], -1, %r6;
	mov.pred 	%p111, 0;
	setp.eq.s32 	%p24, %r8, -2;
	@%p24 bra 	$L__BB0_14;
	setp.ne.s32 	%p25, %r8, -1;
	@%p25 bra 	$L__BB0_13;
	atom.global.add.u32 	%r9, [%rd2], 1;
	setp.lt.s32 	%p26, %r9, 1024;
	@%p26 bra 	$L__BB0_12;
	atom.global.add.u32 	%r10, [%rd3], 1;
	setp.gt.s32 	%p27, %r10, 2999;
	@%p27 bra 	$L__BB0_21;
	mul.wide.s32 	%rd59, %r10, 8;
	add.s64 	%rd60, %rd4, %rd59;
	st.global.u64 	[%rd60], %rd8;
	bra.uni 	$L__BB0_21;
$L__BB0_12:
	mul.wide.s32 	%rd61, %r9, 4;
	add.s64 	%rd62, %rd5, %rd61;
	st.global.u32 	[%rd62], %r4;
	bra.uni 	$L__BB0_21;
$L__BB0_13:
	setp.ne.s32 	%p111, %r8, %r6;
$L__BB0_14:
	setp.lt.s32 	%p28, %r8, 32;
	and.pred  	%p29, %p28, %p111;
	@%p29 bra 	$L__BB0_17;
	setp.ne.s32 	%p30, %r8, -2;
	@%p30 bra 	$L__BB0_21;
	atom.relaxed.global.cas.b32 	%r66, [%rd9], -2, %r6;
	bra.uni 	$L__BB0_21;
$L__BB0_17:
	setp.lt.s32 	%p31, %r8, %r6;
	@%p31 bra 	$L__BB0_19;
	cvt.u64.u32 	%rd63, %r8;
	add.s64 	%rd64, %rd6, %rd63;
	mov.b16 	%rs3, 1;
	st.global.u8 	[%rd64], %rs3;
	bra.uni 	$L__BB0_21;
$L__BB0_19:
	mul.wide.s32 	%rd65, %r8, 32;
	add.s64 	%rd66, %rd7, %rd65;
	mov.b16 	%rs4, 1;
	st.global.u8 	[%rd66], %rs4;
	bra.uni 	$L__BB0_21;
$L__BB0_20:
	shl.b32 	%r67, %r7, 2;
	mov.u32 	%r68, _ZZ6DBSCANvE9neighbors;
	add.s32 	%r69, %r68, %r67;
	st.shared.u32 	[%r69], %r4;
$L__BB0_21:
	add.s32 	%r130, %r4, 128;
$L__BB0_22:
	mov.u64 	%rd70, cluster;
	mov.u32 	%r78, _ZZ6DBSCANvE9neighbors;
$L__BB0_23:
	mov.u32 	%r13, %r130;
	cvt.u64.u32 	%rd10, %r13;
	mul.wide.u32 	%rd67, %r13, 16;
	add.s64 	%rd11, %rd42, %rd67;
	ld.global.f64 	%fd11, [%rd11];
	ld.global.f64 	%fd12, [%rd11+8];
	sub.f64 	%fd13, %fd1, %fd11;
	sub.f64 	%fd14, %fd2, %fd12;
	mul.f64 	%fd15, %fd14, %fd14;
	fma.rn.f64 	%fd16, %fd13, %fd13, %fd15;
	cvt.rn.f32.f64 	%f3, %fd16;
	sqrt.rn.f32 	%f4, %f3;
	cvt.f64.f32 	%fd17, %f4;
	setp.ltu.f64 	%p32, %fd3, %fd17;
	mul.wide.u32 	%rd69, %r13, 4;
	add.s64 	%rd12, %rd70, %rd69;
	@%p32 bra 	$L__BB0_39;
	atom.shared.add.u32 	%r14, [_ZZ6DBSCANvE14neighborsCount], 1;
	ld.shared.u32 	%r70, [_ZZ6DBSCANvE14neighborsCount];
	setp.lt.s32 	%p33, %r70, %r5;
	@%p33 bra 	$L__BB0_38;
	atom.relaxed.global.cas.b32 	%r15, [%rd12], -1, %r6;
	mov.pred 	%p112, 0;
	setp.eq.s32 	%p35, %r15, -2;
	@%p35 bra 	$L__BB0_32;
	setp.ne.s32 	%p36, %r15, -1;
	@%p36 bra 	$L__BB0_31;
	atom.global.add.u32 	%r16, [%rd2], 1;
	setp.gt.s32 	%p37, %r16, 1023;
	@%p37 bra 	$L__BB0_29;
	mul.wide.s32 	%rd73, %r16, 4;
	add.s64 	%rd74, %rd5, %rd73;
	st.global.u32 	[%rd74], %r13;
	bra.uni 	$L__BB0_39;
$L__BB0_29:
	atom.global.add.u32 	%r17, [%rd3], 1;
	setp.gt.s32 	%p38, %r17, 2999;
	@%p38 bra 	$L__BB0_39;
	mul.wide.s32 	%rd71, %r17, 8;
	add.s64 	%rd72, %rd4, %rd71;
	st.global.u64 	[%rd72], %rd10;
	bra.uni 	$L__BB0_39;
$L__BB0_31:
	setp.ne.s32 	%p112, %r15, %r6;
$L__BB0_32:
	setp.gt.s32 	%p39, %r15, 31;
	not.pred 	%p40, %p112;
	or.pred  	%p41, %p39, %p40;
	@%p41 bra 	$L__BB0_36;
	setp.ge.s32 	%p43, %r15, %r6;
	@%p43 bra 	$L__BB0_35;
	mul.wide.s32 	%rd77, %r15, 32;
	add.s64 	%rd78, %rd7, %rd77;
	mov.b16 	%rs6, 1;
	st.global.u8 	[%rd78], %rs6;
	bra.uni 	$L__BB0_39;
$L__BB0_35:
	cvt.u64.u32 	%rd75, %r15;
	add.s64 	%rd76, %rd6, %rd75;
	mov.b16 	%rs5, 1;
	st.global.u8 	[%rd76], %rs5;
	bra.uni 	$L__BB0_39;
$L__BB0_36:
	setp.ne.s32 	%p42, %r15, -2;
	@%p42 bra 	$L__BB0_39;
	atom.relaxed.global.cas.b32 	%r71, [%rd12], -2, %r6;
	bra.uni 	$L__BB0_39;
$L__BB0_38:
	shl.b32 	%r72, %r14, 2;
	mov.u32 	%r73, _ZZ6DBSCANvE9neighbors;
	add.s32 	%r74, %r73, %r72;
	st.shared.u32 	[%r74], %r13;
$L__BB0_39:
	add.s32 	%r18, %r13, 128;
	ld.global.f64 	%fd18, [%rd11+2048];
	ld.global.f64 	%fd19, [%rd11+2056];
	sub.f64 	%fd20, %fd1, %fd18;
	sub.f64 	%fd21, %fd2, %fd19;
	mul.f64 	%fd22, %fd21, %fd21;
	fma.rn.f64 	%fd23, %fd20, %fd20, %fd22;
	cvt.rn.f32.f64 	%f5, %fd23;
	sqrt.rn.f32 	%f6, %f5;
	cvt.f64.f32 	%fd24, %f6;
	setp.ltu.f64 	%p44, %fd3, %fd24;
	@%p44 bra 	$L__BB0_55;
	atom.shared.add.u32 	%r19, [_ZZ6DBSCANvE14neighborsCount], 1;
	ld.shared.u32 	%r75, [_ZZ6DBSCANvE14neighborsCount];
	setp.lt.s32 	%p45, %r75, %r5;
	@%p45 bra 	$L__BB0_54;
	atom.relaxed.global.cas.b32 	%r20, [%rd12+512], -1, %r6;
	mov.pred 	%p113, 0;
	setp.eq.s32 	%p47, %r20, -2;
	@%p47 bra 	$L__BB0_48;
	setp.ne.s32 	%p48, %r20, -1;
	@%p48 bra 	$L__BB0_47;
	atom.global.add.u32 	%r21, [%rd2], 1;
	setp.lt.s32 	%p49, %r21, 1024;
	@%p49 bra 	$L__BB0_46;
	atom.global.add.u32 	%r22, [%rd3], 1;
	setp.gt.s32 	%p50, %r22, 2999;
	@%p50 bra 	$L__BB0_55;
	mul.wide.s32 	%rd79, %r22, 8;
	add.s64 	%rd80, %rd4, %rd79;
	cvt.u64.u32 	%rd81, %r18;
	st.global.u64 	[%rd80], %rd81;
	bra.uni 	$L__BB0_55;
$L__BB0_46:
	mul.wide.s32 	%rd82, %r21, 4;
	add.s64 	%rd83, %rd5, %rd82;
	st.global.u32 	[%rd83], %r18;
	bra.uni 	$L__BB0_55;
$L__BB0_47:
	setp.ne.s32 	%p113, %r20, %r6;
$L__BB0_48:
	setp.lt.s32 	%p51, %r20, 32;
	and.pred  	%p52, %p51, %p113;
	@%p52 bra 	$L__BB0_51;
	setp.ne.s32 	%p53, %r20, -2;
	@%p53 bra 	$L__BB0_55;
	atom.relaxed.global.cas.b32 	%r76, [%rd12+512], -2, %r6;
	bra.uni 	$L__BB0_55;
$L__BB0_51:
	setp.lt.s32 	%p54, %r20, %r6;
	@%p54 bra 	$L__BB0_53;
	cvt.u64.u32 	%rd84, %r20;
	add.s64 	%rd85, %rd6, %rd84;
	mov.b16 	%rs7, 1;
	st.global.u8 	[%rd85], %rs7;
	bra.uni 	$L__BB0_55;
$L__BB0_53:
	mul.wide.s32 	%rd86, %r20, 32;
	add.s64 	%rd87, %rd7, %rd86;
	mov.b16 	%rs8, 1;
	st.global.u8 	[%rd87], %rs8;
	bra.uni 	$L__BB0_55;
$L__BB0_54:
	shl.b32 	%r77, %r19, 2;
	add.s32 	%r79, %r78, %r77;
	st.shared.u32 	[%r79], %r18;
$L__BB0_55:
	add.s32 	%r130, %r13, 256;
	setp.lt.u32 	%p55, %r13, 19744;
	@%p55 bra 	$L__BB0_23;
	bar.sync 	0;
	ld.shared.u32 	%r80, [_ZZ6DBSCANvE14neighborsCount];
	setp.lt.s32 	%p56, %r80, %r5;
	@%p56 bra 	$L__BB0_129;
	ld.shared.u32 	%r81, [_ZZ6DBSCANvE7chainID];
	cvt.u64.u32 	%rd13, %r81;
	ld.shared.u32 	%r82, [_ZZ6DBSCANvE7pointID];
	mul.wide.s32 	%rd88, %r82, 4;
	mov.u64 	%rd89, cluster;
	add.s64 	%rd90, %rd89, %rd88;
	st.global.u32 	[%rd90], %r81;
	setp.ge.s32 	%p57, %r4, %r5;
	@%p57 bra 	$L__BB0_130;
	cvt.u32.u64 	%r83, %rd13;
	mul.wide.s32 	%rd91, %r83, 4;
	mov.u64 	%rd92, currentSeedLength;
	add.s64 	%rd14, %rd92, %rd91;
	mov.u64 	%rd93, refillCurrentSeedLength;
	add.s64 	%rd15, %rd93, %rd91;
	mul.wide.s32 	%rd94, %r83, 24000;
	mov.u64 	%rd95, refillSeedList;
	add.s64 	%rd16, %rd95, %rd94;
	mul.wide.s32 	%rd96, %r83, 4096;
	mov.u64 	%rd97, seedList;
	add.s64 	%rd17, %rd97, %rd96;
	shl.b64 	%rd98, %rd13, 5;
	mov.u64 	%rd99, collisionMatrix;
	add.s64 	%rd18, %rd99, %rd98;
	mad.lo.s64 	%rd19, %rd13, -31, %rd18;
	add.s32 	%r84, %r4, 128;
	max.s32 	%r85, %r5, %r84;
	not.b32 	%r86, %r4;
	add.s32 	%r24, %r85, %r86;
	and.b32  	%r87, %r24, 384;
	setp.eq.s32 	%p58, %r87, 384;
	mov.u32 	%r135, %r4;
	@%p58 bra 	$L__BB0_74;
	shr.u32 	%r88, %r24, 7;
	add.s32 	%r89, %r88, 1;
	and.b32  	%r90, %r89, 3;
	shl.b32 	%r91, %r4, 2;
	mov.u32 	%r92, _ZZ6DBSCANvE9neighbors;
	add.s32 	%r132, %r92, %r91;
	neg.s32 	%r131, %r90;
	shl.b32 	%r93, %r89, 7;
	and.b32  	%r94, %r93, 384;
	add.s32 	%r135, %r4, %r94;
$L__BB0_60:
	.pragma "nounroll";
	ld.shared.u32 	%r30, [%r132];
	cvt.s64.s32 	%rd20, %r30;
	mul.wide.s32 	%rd100, %r30, 4;
	mov.u64 	%rd101, cluster;
	add.s64 	%rd21, %rd101, %rd100;
	atom.relaxed.global.cas.b32 	%r31, [%rd21], -1, %r83;
	mov.pred 	%p114, 0;
	setp.eq.s32 	%p60, %r31, -2;
	@%p60 bra 	$L__BB0_67;
	setp.ne.s32 	%p61, %r31, -1;
	@%p61 bra 	$L__BB0_66;
	atom.global.add.u32 	%r32, [%rd14], 1;
	setp.lt.s32 	%p62, %r32, 1024;
	@%p62 bra 	$L__BB0_65;
	atom.global.add.u32 	%r33, [%rd15], 1;
	setp.gt.s32 	%p63, %r33, 2999;
	@%p63 bra 	$L__BB0_73;
	mul.wide.s32 	%rd102, %r33, 8;
	add.s64 	%rd103, %rd16, %rd102;
	st.global.u64 	[%rd103], %rd20;
	bra.uni 	$L__BB0_73;
$L__BB0_65:
	mul.wide.s32 	%rd104, %r32, 4;
	add.s64 	%rd105, %rd17, %rd104;
	st.global.u32 	[%rd105], %r30;
	bra.uni 	$L__BB0_73;
$L__BB0_66:
	setp.ne.s32 	%p114, %r31, %r83;
$L__BB0_67:
	setp.lt.s32 	%p64, %r31, 32;
	and.pred  	%p65, %p64, %p114;
	@%p65 bra 	$L__BB0_70;
	setp.ne.s32 	%p66, %r31, -2;
	@%p66 bra 	$L__BB0_73;
	atom.relaxed.global.cas.b32 	%r98, [%rd21], -2, %r83;
	bra.uni 	$L__BB0_73;
$L__BB0_70:
	setp.lt.s32 	%p67, %r31, %r83;
	@%p67 bra 	$L__BB0_72;
	cvt.u64.u32 	%rd106, %r31;
	add.s64 	%rd107, %rd18, %rd106;
	mov.b16 	%rs9, 1;
	st.global.u8 	[%rd107], %rs9;
	bra.uni 	$L__BB0_73;
$L__BB0_72:
	mul.wide.s32 	%rd108, %r31, 32;
	add.s64 	%rd109, %rd19, %rd108;
	mov.b16 	%rs10, 1;
	st.global.u8 	[%rd109], %rs10;
$L__BB0_73:
	add.s32 	%r132, %r132, 512;
	add.s32 	%r131, %r131, 1;
	setp.ne.s32 	%p68, %r131, 0;
	@%p68 bra 	$L__BB0_60;
$L__BB0_74:
	setp.lt.u32 	%p69, %r24, 384;
	@%p69 bra 	$L__BB0_130;
	shl.b32 	%r100, %r135, 2;
	mov.u32 	%r101, _ZZ6DBSCANvE9neighbors;
	add.s32 	%r102, %r100, %r101;
	add.s32 	%r134, %r102, 1024;
	mov.u64 	%rd111, cluster;
$L__BB0_76:
	ld.shared.u32 	%r40, [%r134+-1024];
	cvt.s64.s32 	%rd22, %r40;
	mul.wide.s32 	%rd110, %r40, 4;
	add.s64 	%rd23, %rd111, %rd110;
	atom.relaxed.global.cas.b32 	%r41, [%rd23], -1, %r83;
	mov.pred 	%p115, 0;
	setp.eq.s32 	%p71, %r41, -2;
	@%p71 bra 	$L__BB0_83;
	setp.ne.s32 	%p72, %r41, -1;
	@%p72 bra 	$L__BB0_82;
	atom.global.add.u32 	%r42, [%rd14], 1;
	setp.gt.s32 	%p73, %r42, 1023;
	@%p73 bra 	$L__BB0_80;
	mul.wide.s32 	%rd114, %r42, 4;
	add.s64 	%rd115, %rd17, %rd114;
	st.global.u32 	[%rd115], %r40;
	bra.uni 	$L__BB0_89;
$L__BB0_80:
	atom.global.add.u32 	%r43, [%rd15], 1;
	setp.gt.s32 	%p74, %r43, 2999;
	@%p74 bra 	$L__BB0_89;
	mul.wide.s32 	%rd112, %r43, 8;
	add.s64 	%rd113, %rd16, %rd112;
	st.global.u64 	[%rd113], %rd22;
	bra.uni 	$L__BB0_89;
$L__BB0_82:
	setp.ne.s32 	%p115, %r41, %r83;
$L__BB0_83:
	setp.gt.s32 	%p75, %r41, 31;
	not.pred 	%p76, %p115;
	or.pred  	%p77, %p75, %p76;
	@%p77 bra 	$L__BB0_87;
	setp.ge.s32 	%p79, %r41, %r83;
	@%p79 bra 	$L__BB0_86;
	mul.wide.s32 	%rd118, %r41, 32;
	add.s64 	%rd119, %rd19, %rd118;
	mov.b16 	%rs12, 1;
	st.global.u8 	[%rd119], %rs12;
	bra.uni 	$L__BB0_89;
$L__BB0_86:
	cvt.u64.u32 	%rd116, %r41;
	add.s64 	%rd117, %rd18, %rd116;
	mov.b16 	%rs11, 1;
	st.global.u8 	[%rd117], %rs11;
	bra.uni 	$L__BB0_89;
$L__BB0_87:
	setp.ne.s32 	%p78, %r41, -2;
	@%p78 bra 	$L__BB0_89;
	atom.relaxed.global.cas.b32 	%r106, [%rd23], -2, %r83;
$L__BB0_89:
	ld.shared.u32 	%r44, [%r134+-512];
	cvt.s64.s32 	%rd24, %r44;
	mul.wide.s32 	%rd120, %r44, 4;
	add.s64 	%rd25, %rd111, %rd120;
	atom.relaxed.global.cas.b32 	%r45, [%rd25], -1, %r83;
	mov.pred 	%p116, 0;
	setp.eq.s32 	%p81, %r45, -2;
	@%p81 bra 	$L__BB0_96;
	setp.ne.s32 	%p82, %r45, -1;
	@%p82 bra 	$L__BB0_95;
	atom.global.add.u32 	%r46, [%rd14], 1;
	setp.lt.s32 	%p83, %r46, 1024;
	@%p83 bra 	$L__BB0_94;
	atom.global.add.u32 	%r47, [%rd15], 1;
	setp.gt.s32 	%p84, %r47, 2999;
	@%p84 bra 	$L__BB0_102;
	mul.wide.s32 	%rd122, %r47, 8;
	add.s64 	%rd123, %rd16, %rd122;
	st.global.u64 	[%rd123], %rd24;
	bra.uni 	$L__BB0_102;
$L__BB0_94:
	mul.wide.s32 	%rd124, %r46, 4;
	add.s64 	%rd125, %rd17, %rd124;
	st.global.u32 	[%rd125], %r44;
	bra.uni 	$L__BB0_102;
$L__BB0_95:
	setp.ne.s32 	%p116, %r45, %r83;
$L__BB0_96:
	setp.lt.s32 	%p85, %r45, 32;
	and.pred  	%p86, %p85, %p116;
	@%p86 bra 	$L__BB0_99;
	setp.ne.s32 	%p87, %r45, -2;
	@%p87 bra 	$L__BB0_102;
	atom.relaxed.global.cas.b32 	%r111, [%rd25], -2, %r83;
	bra.uni 	$L__BB0_102;
$L__BB0_99:
	setp.lt.s32 	%p88, %r45, %r83;
	@%p88 bra 	$L__BB0_101;
	cvt.u64.u32 	%rd126, %r45;
	add.s64 	%rd127, %rd18, %rd126;
	mov.b16 	%rs13, 1;
	st.global.u8 	[%rd127], %rs13;
	bra.uni 	$L__BB0_102;
$L__BB0_101:
	mul.wide.s32 	%rd128, %r45, 32;
	add.s64 	%rd129, %rd19, %rd128;
	mov.b16 	%rs14, 1;
	st.global.u8 	[%rd129], %rs14;
$L__BB0_102:
	ld.shared.u32 	%r48, [%r134];
	cvt.s64.s32 	%rd26, %r48;
	mul.wide.s32 	%rd130, %r48, 4;
	add.s64 	%rd27, %rd111, %rd130;
	atom.relaxed.global.cas.b32 	%r49, [%rd27], -1, %r83;
	mov.pred 	%p117, 0;
	setp.eq.s32 	%p90, %r49, -2;
	@%p90 bra 	$L__BB0_109;
	setp.ne.s32 	%p91, %r49, -1;
	@%p91 bra 	$L__BB0_108;
	atom.global.add.u32 	%r50, [%rd14], 1;
	setp.lt.s32 	%p92, %r50, 1024;
	@%p92 bra 	$L__BB0_107;
	atom.global.add.u32 	%r51, [%rd15], 1;
	setp.gt.s32 	%p93, %r51, 2999;
	@%p93 bra 	$L__BB0_115;
	mul.wide.s32 	%rd132, %r51, 8;
	add.s64 	%rd133, %rd16, %rd132;
	st.global.u64 	[%rd133], %rd26;
	bra.uni 	$L__BB0_115;
$L__BB0_107:
	mul.wide.s32 	%rd134, %r50, 4;
	add.s64 	%rd135, %rd17, %rd134;
	st.global.u32 	[%rd135], %r48;
	bra.uni 	$L__BB0_115;
$L__BB0_108:
	setp.ne.s32 	%p117, %r49, %r83;
$L__BB0_109:
	setp.lt.s32 	%p94, %r49, 32;
	and.pred  	%p95, %p94, %p117;
	@%p95 bra 	$L__BB0_112;
	setp.ne.s32 	%p96, %r49, -2;
	@%p96 bra 	$L__BB0_115;
	atom.relaxed.global.cas.b32 	%r116, [%rd27], -2, %r83;
	bra.uni 	$L__BB0_115;
$L__BB0_112:
	setp.lt.s32 	%p97, %r49, %r83;
	@%p97 bra 	$L__BB0_114;
	cvt.u64.u32 	%rd136, %r49;
	add.s64 	%rd137, %rd18, %rd136;
	mov.b16 	%rs15, 1;
	st.global.u8 	[%rd137], %rs15;
	bra.uni 	$L__BB0_115;
$L__BB0_114:
	mul.wide.s32 	%rd138, %r49, 32;
	add.s64 	%rd139, %rd19, %rd138;
	mov.b16 	%rs16, 1;
	st.global.u8 	[%rd139], %rs16;
$L__BB0_115:
	ld.shared.u32 	%r52, [%r134+512];
	cvt.s64.s32 	%rd28, %r52;
	mul.wide.s32 	%rd140, %r52, 4;
	add.s64 	%rd29, %rd111, %rd140;
	atom.relaxed.global.cas.b32 	%r53, [%rd29], -1, %r83;
	mov.pred 	%p118, 0;
	setp.eq.s32 	%p99, %r53, -2;
	@%p99 bra 	$L__BB0_122;
	setp.ne.s32 	%p100, %r53, -1;
	@%p100 bra 	$L__BB0_121;
	atom.global.add.u32 	%r54, [%rd14], 1;
	setp.lt.s32 	%p101, %r54, 1024;
	@%p101 bra 	$L__BB0_120;
	atom.global.add.u32 	%r55, [%rd15], 1;
	setp.gt.s32 	%p102, %r55, 2999;
	@%p102 bra 	$L__BB0_128;
	mul.wide.s32 	%rd142, %r55, 8;
	add.s64 	%rd143, %rd16, %rd142;
	st.global.u64 	[%rd143], %rd28;
	bra.uni 	$L__BB0_128;
$L__BB0_120:
	mul.wide.s32 	%rd144, %r54, 4;
	add.s64 	%rd145, %rd17, %rd144;
	st.global.u32 	[%rd145], %r52;
	bra.uni 	$L__BB0_128;
$L__BB0_121:
	setp.ne.s32 	%p118, %r53, %r83;
$L__BB0_122:
	setp.lt.s32 	%p103, %r53, 32;
	and.pred  	%p104, %p103, %p118;
	@%p104 bra 	$L__BB0_125;
	setp.ne.s32 	%p105, %r53, -2;
	@%p105 bra 	$L__BB0_128;
	atom.relaxed.global.cas.b32 	%r121, [%rd29], -2, %r83;
	bra.uni 	$L__BB0_128;
$L__BB0_125:
	setp.lt.s32 	%p106, %r53, %r83;
	@%p106 bra 	$L__BB0_127;
	cvt.u64.u32 	%rd146, %r53;
	add.s64 	%rd147, %rd18, %rd146;
	mov.b16 	%rs17, 1;
	st.global.u8 	[%rd147], %rs17;
	bra.uni 	$L__BB0_128;
$L__BB0_127:
	mul.wide.s32 	%rd148, %r53, 32;
	add.s64 	%rd149, %rd19, %rd148;
	mov.b16 	%rs18, 1;
	st.global.u8 	[%rd149], %rs18;
$L__BB0_128:
	add.s32 	%r135, %r135, 512;
	add.s32 	%r134, %r134, 2048;
	setp.lt.s32 	%p107, %r135, %r5;
	@%p107 bra 	$L__BB0_76;
	bra.uni 	$L__BB0_130;
$L__BB0_129:
	ld.shared.u32 	%r123, [_ZZ6DBSCANvE7pointID];
	mul.wide.s32 	%rd150, %r123, 4;
	mov.u64 	%rd151, cluster;
	add.s64 	%rd152, %rd151, %rd150;
	mov.b32 	%r124, -2;
	st.global.u32 	[%rd152], %r124;
$L__BB0_130:
	setp.ne.s32 	%p108, %r4, 0;
	bar.sync 	0;
	@%p108 bra 	$L__BB0_135;
	ld.shared.u32 	%r58, [_ZZ6DBSCANvE7chainID];
	mul.wide.s32 	%rd153, %r58, 4;
	mov.u64 	%rd154, currentSeedLength;
	add.s64 	%rd30, %rd154, %rd153;
	ld.global.u32 	%r125, [%rd30];
	setp.lt.s32 	%p109, %r125, 1024;
	@%p109 bra 	$L__BB0_133;
	mov.b32 	%r126, 1023;
	st.global.u32 	[%rd30], %r126;
$L__BB0_133:
	mov.u64 	%rd156, refillCurrentSeedLength;
	add.s64 	%rd157, %rd156, %rd153;
	ld.global.u32 	%r127, [%rd157];
	setp.lt.s32 	%p110, %r127, 3000;
	@%p110 bra 	$L__BB0_135;
	mov.b32 	%r128, 2999;
	st.global.u32 	[%rd30], %r128;
$L__BB0_135:
	ret;

}
	// .globl	_Z12showClustersv
.visible .entry _Z12showClustersv()
{


	ret;

}


// ===== COMPILED SASS (sm_100) =====

	.target	sm_100

	.elftype	@"ET_EXEC"


//--------------------- .note.nv.tkinfo           --------------------------
	.section	.note.nv.tkinfo,"",@"SHT_NOTE"
	.sectionflags	@"SHF_NOTE_NV_TKINFO"
	.tkinfo
        /*0018*/ 	.word	0x00000002
        /*0030*/ 	.string	""
        /*0030*/ 	.string	"ptxas"
        /*0030*/ 	.string	"Cuda compilation tools, release 13.0, V13.0.88"
        /*0030*/ 	.string	"Build cuda_13.0.r13.0/compiler.36424714_0"
        /*0030*/ 	.string	"-arch sm_100 -m 64 "



//--------------------- .note.nv.cuinfo           --------------------------
	.section	.note.nv.cuinfo,"",@"SHT_NOTE"
	.sectionflags	@"SHF_NOTE_NV_CUINFO"
        /*0018*/ 	.short	0x0002
        /*001a*/ 	.short	0x0064
        /*001c*/ 	.short	0x0082
	.zero		2


//--------------------- .nv.info                  --------------------------
	.section	.nv.info,"",@"SHT_CUDA_INFO"
	.align	4


	//----- nvinfo : EIATTR_REGCOUNT
	.align		4
        /*0000*/ 	.byte	0x04, 0x2f
        /*0002*/ 	.short	(.L_10 - .L_9)
	.align		4
.L_9:
        /*0004*/ 	.word	index@(_Z6DBSCANv)
        /*0008*/ 	.word	0x00000020


	//----- nvinfo : EIATTR_FRAME_SIZE
	.align		4
.L_10:
        /*000c*/ 	.byte	0x04, 0x11
        /*000e*/ 	.short	(.L_12 - .L_11)
	.align		4
.L_11:
        /*0010*/ 	.word	index@($__internal_0_$__cuda_sm20_sqrt_rn_f32_slowpath)
        /*0014*/ 	.word	0x00000000


	//----- nvinfo : EIATTR_FRAME_SIZE
	.align		4
.L_12:
        /*0018*/ 	.byte	0x04, 0x11
        /*001a*/ 	.short	(.L_14 - .L_13)
	.align		4
.L_13:
        /*001c*/ 	.word	index@(_Z6DBSCANv)
        /*0020*/ 	.word	0x00000000


	//----- nvinfo : EIATTR_REGCOUNT
	.align		4
.L_14:
        /*0024*/ 	.byte	0x04, 0x2f
        /*0026*/ 	.short	(.L_16 - .L_15)
	.align		4
.L_15:
        /*0028*/ 	.word	index@(_Z12showClustersv)
        /*002c*/ 	.word	0x00000004


	//----- nvinfo : EIATTR_FRAME_SIZE
	.align		4
.L_16:
        /*0030*/ 	.byte	0x04, 0x11
        /*0032*/ 	.short	(.L_18 - .L_17)
	.align		4
.L_17:
        /*0034*/ 	.word	index@(_Z12showClustersv)
        /*0038*/ 	.word	0x00000000


	//----- nvinfo : EIATTR_MIN_STACK_SIZE
	.align		4
.L_18:
        /*003c*/ 	.byte	0x04, 0x12
        /*003e*/ 	.short	(.L_20 - .L_19)
	.align		4
.L_19:
        /*0040*/ 	.word	index@(_Z12showClustersv)
        /*0044*/ 	.word	0x00000000


	//----- nvinfo : EIATTR_MIN_STACK_SIZE
	.align		4
.L_20:
        /*0048*/ 	.byte	0x04, 0x12
        /*004a*/ 	.short	(.L_22 - .L_21)
	.align		4
.L_21:
        /*004c*/ 	.word	index@(_Z6DBSCANv)
        /*0050*/ 	.word	0x00000000
.L_22:


//--------------------- .nv.compat                --------------------------
	.section	.nv.compat,"",@"SHT_CUDA_COMPAT_INFO"
	.align	4
        /*0000*/ 	.byte	0x02, 0x09, 0x00, 0x00, 0x02, 0x02, 0x01, 0x00, 0x02, 0x05, 0x05, 0x00, 0x03, 0x07, 0x01, 0x01
        /*0010*/ 	.byte	0x02, 0x03, 0x00, 0x00, 0x02, 0x06, 0x01, 0x00, 0x04, 0x0b, 0x08, 0x00, 0x01, 0x00, 0x00, 0x00
        /*0020*/ 	.byte	0x00, 0x00, 0x00, 0x00


//--------------------- .nv.info._Z12showClustersv --------------------------
	.section	.nv.info._Z12showClustersv,"",@"SHT_CUDA_INFO"
	.sectionflags	@""
	.align	4


	//----- nvinfo : EIATTR_CUDA_API_VERSION
	.align		4
        /*0000*/ 	.byte	0x04, 0x37
        /*0002*/ 	.short	(.L_24 - .L_23)
.L_23:
        /*0004*/ 	.word	0x00000082


	//----- nvinfo : EIATTR_SPARSE_MMA_MASK
	.align		4
.L_24:
        /*0008*/ 	.byte	0x03, 0x50
        /*000a*/ 	.short	0x0000


	//----- nvinfo : EIATTR_MAXREG_COUNT
	.align		4
        /*000c*/ 	.byte	0x03, 0x1b
        /*000e*/ 	.short	0x00ff


	//----- nvinfo : EIATTR_MERCURY_ISA_VERSION
	.align		4
        /*0010*/ 	.byte	0x03, 0x5f
        /*0012*/ 	.short	0x0101


	//----- nvinfo : EIATTR_VRC_CTA_INIT_COUNT
	.align		4
        /*0014*/ 	.byte	0x02, 0x4a
	.zero		1
	.zero		1


	//----- nvinfo : EIATTR_EXIT_INSTR_OFFSETS
	.align		4
        /*0018*/ 	.byte	0x04, 0x1c
        /*001a*/ 	.short	(.L_26 - .L_25)


	//   ....[0]....
.L_25:
        /*001c*/ 	.word	0x00000010


	//----- nvinfo : EIATTR_SW_WAR
	.align		4
.L_26:
        /*0020*/ 	.byte	0x04, 0x36
        /*0022*/ 	.short	(.L_28 - .L_27)
.L_27:
        /*0024*/ 	.word	0x00000008
.L_28:


//--------------------- .nv.info._Z6DBSCANv       --------------------------
	.section	.nv.info._Z6DBSCANv,"",@"SHT_CUDA_INFO"
	.sectionflags	@""
	.align	4


	//----- nvinfo : EIATTR_CUDA_API_VERSION
	.align		4
        /*0000*/ 	.byte	0x04, 0x37
        /*0002*/ 	.short	(.L_30 - .L_29)
.L_29:
        /*0004*/ 	.word	0x00000082


	//----- nvinfo : EIATTR_SPARSE_MMA_MASK
	.align		4
.L_30:
        /*0008*/ 	.byte	0x03, 0x50
        /*000a*/ 	.short	0x0000


	//----- nvinfo : EIATTR_MAXREG_COUNT
	.align		4
        /*000c*/ 	.byte	0x03, 0x1b
        /*000e*/ 	.short	0x00ff


	//----- nvinfo : EIATTR_NUM_BARRIERS
	.align		4
        /*0010*/ 	.byte	0x02, 0x4c
        /*0012*/ 	.byte	0x01
	.zero		1


	//----- nvinfo : EIATTR_MERCURY_ISA_VERSION
	.align		4
        /*0014*/ 	.byte	0x03, 0x5f
        /*0016*/ 	.short	0x0101


	//----- nvinfo : EIATTR_INT_WARP_WIDE_INSTR_OFFSETS
	.align		4
        /*0018*/ 	.byte	0x04, 0x31
        /*001a*/ 	.short	(.L_32 - .L_31)


	//   ....[0]....
.L_31:
        /*001c*/ 	.word	0x00000550


	//   ....[1]....
        /*0020*/ 	.word	0x00000630


	//   ....[2]....
        /*0024*/ 	.word	0x00000730


	//   ....[3]....
        /*0028*/ 	.word	0x000007a0


	//   ....[4]....
        /*002c*/ 	.word	0x000007e0


	//   ....[5]....
        /*0030*/ 	.word	0x00000850


	//   ....[6]....
        /*0034*/ 	.word	0x00000cf0


	//   ....[7]....
        /*0038*/ 	.word	0x00000db0


	//   ....[8]....
        /*003c*/ 	.word	0x00000e90


	//   ....[9]....
        /*0040*/ 	.word	0x00000f00


	//   ....[10]....
        /*0044*/ 	.word	0x00000f60


	//   ....[11]....
        /*0048*/ 	.word	0x00000fd0


	//   ....[12]....
        /*004c*/ 	.word	0x00001390


	//   ....[13]....
        /*0050*/ 	.word	0x00001460


	//   ....[14]....
        /*0054*/ 	.word	0x00001530


	//   ....[15]....
        /*0058*/ 	.word	0x000015a0


	//   ....[16]....
        /*005c*/ 	.word	0x000015e0


	//   ....[17]....
        /*0060*/ 	.word	0x00001650


	//   ....[18]....
        /*0064*/ 	.word	0x00001c80


	//   ....[19]....
        /*0068*/ 	.word	0x00001d00


	//   ....[20]....
        /*006c*/ 	.word	0x00001d40


	//   ....[21]....
        /*0070*/ 	.word	0x00001db0


	//   ....[22]....
        /*0074*/ 	.word	0x00002130


	//   ....[23]....
        /*0078*/ 	.word	0x000021b0


	//   ....[24]....
        /*007c*/ 	.word	0x00002210


	//   ....[25]....
        /*0080*/ 	.word	0x00002280


	//   ....[26]....
        /*0084*/ 	.word	0x00002500


	//   ....[27]....
        /*0088*/ 	.word	0x00002580


	//   ....[28]....
        /*008c*/ 	.word	0x000025c0


	//   ....[29]....
        /*0090*/ 	.word	0x00002630


	//   ....[30]....
        /*0094*/ 	.word	0x000028e0


	//   ....[31]....
        /*0098*/ 	.word	0x00002960


	//   ....[32]....
        /*009c*/ 	.word	0x000029a0


	//   ....[33]....
        /*00a0*/ 	.word	0x00002a10


	//   ....[34]....
        /*00a4*/ 	.word	0x00002cc0


	//   ....[35]....
        /*00a8*/ 	.word	0x00002d40


	//   ....[36]....
        /*00ac*/ 	.word	0x00002d80


	//   ....[37]....
        /*00b0*/ 	.word	0x00002df0


	//----- nvinfo : EIATTR_VRC_CTA_INIT_COUNT
	.align		4
.L_32:
        /*00b4*/ 	.byte	0x02, 0x4a
	.zero		1
	.zero		1


	//----- nvinfo : EIATTR_EXIT_INSTR_OFFSETS
	.align		4
        /*00b8*/ 	.byte	0x04, 0x1c
        /*00ba*/ 	.short	(.L_34 - .L_33)


	//   ....[0]....
.L_33:
        /*00bc*/ 	.word	0x000000b0


	//   ....[1]....
        /*00c0*/ 	.word	0x000001e0


	//   ....[2]....
        /*00c4*/ 	.word	0x00003070


	//   ....[3]....
        /*00c8*/ 	.word	0x00003160


	//   ....[4]....
        /*00cc*/ 	.word	0x00003190


	//----- nvinfo : EIATTR_CRS_STACK_SIZE
	.align		4
.L_34:
        /*00d0*/ 	.byte	0x04, 0x1e
        /*00d2*/ 	.short	(.L_36 - .L_35)
.L_35:
        /*00d4*/ 	.word	0x00000000


	//----- nvinfo : EIATTR_SW_WAR
	.align		4
.L_36:
        /*00d8*/ 	.byte	0x04, 0x36
        /*00da*/ 	.short	(.L_38 - .L_37)
.L_37:
        /*00dc*/ 	.word	0x00000008
.L_38:


//--------------------- .nv.callgraph             --------------------------
	.section	.nv.callgraph,"",@"SHT_CUDA_CALLGRAPH"
	.align	4
	.sectionentsize	8
	.align		4
        /*0000*/ 	.word	0x00000000
	.align		4
        /*0004*/ 	.word	0xffffffff
	.align		4
        /*0008*/ 	.word	0x00000000
	.align		4
        /*000c*/ 	.word	0xfffffffe
	.align		4
        /*0010*/ 	.word	0x00000000
	.align		4
        /*0014*/ 	.word	0xfffffffd
	.align		4
        /*0018*/ 	.word	0x00000000
	.align		4
        /*001c*/ 	.word	0xfffffffc


//--------------------- .nv.constant3             --------------------------
	.section	.nv.constant3,"a",@progbits
	.align	8
.nv.constant3:
	.type		minPts,@object
	.size		minPts,(.L_0 - minPts)
minPts:
        /*0000*/ 	.byte	0x04, 0x00, 0x00, 0x00
.L_0:
	.zero		4
	.type		eps,@object
	.size		eps,(.L_1 - eps)
eps:
        /*0008*/ 	.byte	0x00, 0x00, 0x00, 0x00, 0x00, 0x00, 0xf8, 0x3f
.L_1:


//--------------------- .nv.constant4             --------------------------
	.section	.nv.constant4,"a",@progbits
	.align	8
	.align		8
.nv.constant4:
        /*0000*/ 	.dword	dataset
	.align		8
        /*0008*/ 	.dword	cluster
	.align		8
        /*0010*/ 	.dword	seedList
	.align		8
        /*0018*/ 	.dword	currentSeedLength
	.align		8
        /*0020*/ 	.dword	refillSeedList
	.align		8
        /*0028*/ 	.dword	refillCurrentSeedLength
	.align		8
        /*0030*/ 	.dword	collisionMatrix


//--------------------- .text._Z12showClustersv   --------------------------
	.section	.text._Z12showClustersv,"ax",@progbits
	.align	128
        .global         _Z12showClustersv
        .type           _Z12showClustersv,@function
        .size           _Z12showClustersv,(.L_x_83 - _Z12showClustersv)
        .other          _Z12showClustersv,@"STO_CUDA_ENTRY STV_DEFAULT"
_Z12showClustersv:
.text._Z12showClustersv:
[----:B------:R-:W-:Y:S01]  /*0000*/  LDC R1, c[0x0][0x37c] ;  /* 0x0000df00ff017b82 */ /* 0x000fe20000000800 */
[----:B------:R-:W-:Y:S05]  /*0010*/  EXIT ;  /* 0x000000000000794d */ /* 0x000fea0003800000 */
.L_x_0:
[----:B------:R-:W-:-:S00]  /*0020*/  BRA `(.L_x_0) ;  /* 0xfffffffc00fc7947 */ /* 0x000fc0000383ffff */
[----:B------:R-:W-:-:S00]  /*0030*/  NOP ;  /* 0x0000000000007918 */ /* 0x000fc00000000000 */
        /* <DEDUP_REMOVED lines=12> */
.L_x_83:


//--------------------- .text._Z6DBSCANv          --------------------------
	.section	.text._Z6DBSCANv,"ax",@progbits
	.align	128
        .global         _Z6DBSCANv
        .type           _Z6DBSCANv,@function
        .size           _Z6DBSCANv,(.L_x_82 - _Z6DBSCANv)
        .other          _Z6DBSCANv,@"STO_CUDA_ENTRY STV_DEFAULT"
_Z6DBSCANv:
.text._Z6DBSCANv:
[----:B------:R-:W-:Y:S01]  /*0000*/  LDC R1, c[0x0][0x37c] ;  /* 0x0000df00ff017b82 */ /* 0x000fe20000000800 */
[----:B------:R-:W0:Y:S07]  /*0010*/  S2R R5, SR_CTAID.X ;  /* 0x0000000000057919 */ /* 0x000e2e0000002500 */
[----:B------:R-:W0:Y:S01]  /*0020*/  LDC.64 R12, c[0x4][0x18] ;  /* 0x01000600ff0c7b82 */ /* 0x000e220000000a00 */
[----:B------:R-:W1:Y:S01]  /*0030*/  LDCU.64 UR8, c[0x0][0x358] ;  /* 0x00006b00ff0877ac */ /* 0x000e620008000a00 */
[----:B0-----:R-:W-:-:S05]  /*0040*/  IMAD.WIDE.U32 R2, R5, 0x4, R12 ;  /* 0x0000000405027825 */ /* 0x001fca00078e000c */
[----:B-1----:R-:W2:Y:S01]  /*0050*/  LDG.E R7, desc[UR8][R2.64] ;  /* 0x0000000802077981 */ /* 0x002ea2000c1e1900 */
[----:B------:R-:W0:Y:S01]  /*0060*/  S2UR UR5, SR_CgaCtaId ;  /* 0x00000000000579c3 */ /* 0x000e220000008800 */
[----:B------:R-:W-:Y:S02]  /*0070*/  UMOV UR4, 0x400 ;  /* 0x0000040000047882 */ /* 0x000fe40000000000 */
[----:B0-----:R-:W-:-:S09]  /*0080*/  ULEA UR4, UR5, UR4, 0x18 ;  /* 0x0000000405047291 */ /* 0x001fd2000f8ec0ff */
[----:B------:R0:W-:Y:S01]  /*0090*/  STS [UR4+0x1018], R5 ;  /* 0x00101805ff007988 */ /* 0x0001e20008000804 */
[----:B--2---:R-:W-:-:S13]  /*00a0*/  ISETP.NE.AND P0, PT, R7, RZ, PT ;  /* 0x000000ff0700720c */ /* 0x004fda0003f05270 */
[----:B0-----:R-:W-:Y:S05]  /*00b0*/  @!P0 EXIT ;  /* 0x000000000000894d */ /* 0x001fea0003800000 */
[----:B------:R-:W0:Y:S02]  /*00c0*/  LDC.64 R14, c[0x4][0x10] ;  /* 0x01000400ff0e7b82 */ /* 0x000e240000000a00 */
[----:B0-----:R-:W-:-:S04]  /*00d0*/  IMAD.WIDE.U32 R4, R5, 0x1000, R14 ;  /* 0x0000100005047825 */ /* 0x001fc800078e000e */
[----:B------:R-:W-:-:S05]  /*00e0*/  IMAD.WIDE R4, R7, 0x4, R4 ;  /* 0x0000000407047825 */ /* 0x000fca00078e0204 */
[----:B------:R-:W2:Y:S01]  /*00f0*/  LDG.E R9, desc[UR8][R4.64+-0x4] ;  /* 0xfffffc0804097981 */ /* 0x000ea2000c1e1900 */
[----:B------:R-:W-:Y:S01]  /*0100*/  BSSY.RECONVERGENT B0, `(.L_x_1) ;  /* 0x000000f000007945 */ /* 0x000fe20003800200 */
[----:B------:R-:W0:Y:S02]  /*0110*/  S2R R22, SR_TID.X ;  /* 0x0000000000167919 */ /* 0x000e240000002100 */
[----:B------:R-:W-:Y:S01]  /*0120*/  STS.U8 [UR4+0x101c], RZ ;  /* 0x00101cffff007988 */ /* 0x000fe20008000004 */
[----:B0-----:R-:W-:-:S03]  /*0130*/  ISETP.NE.AND P0, PT, R22, RZ, PT ;  /* 0x000000ff1600720c */ /* 0x001fc60003f05270 */
[----:B--2---:R0:W-:Y:S10]  /*0140*/  STS [UR4+0x10], R9 ;  /* 0x00001009ff007988 */ /* 0x0041f40008000804 */
[----:B------:R-:W-:Y:S05]  /*0150*/  @P0 BRA `(.L_x_2) ;  /* 0x0000000000240947 */ /* 0x000fea0003800000 */
[----:B------:R-:W1:Y:S01]  /*0160*/  LDC.64 R4, c[0x4][0x8] ;  /* 0x01000200ff047b82 */ /* 0x000e620000000a00 */
[----:B------:R-:W-:-:S05]  /*0170*/  VIADD R7, R7, 0xffffffff ;  /* 0xffffffff07077836 */ /* 0x000fca0000000000 */
[----:B------:R2:W-:Y:S01]  /*0180*/  STG.E desc[UR8][R2.64], R7 ;  /* 0x0000000702007986 */ /* 0x0005e2000c101908 */
[----:B-1----:R-:W-:-:S06]  /*0190*/  IMAD.WIDE R4, R9, 0x4, R4 ;  /* 0x0000000409047825 */ /* 0x002fcc00078e0204 */
[----:B------:R-:W3:Y:S01]  /*01a0*/  LDG.E R4, desc[UR8][R4.64] ;  /* 0x0000000804047981 */ /* 0x000ee2000c1e1900 */
[----:B------:R-:W-:Y:S01]  /*01b0*/  IMAD.MOV.U32 R0, RZ, RZ, 0x1 ;  /* 0x00000001ff007424 */ /* 0x000fe200078e00ff */
[----:B---3--:R-:W-:-:S13]  /*01c0*/  ISETP.NE.AND P0, PT, R4, -0x1, PT ;  /* 0xffffffff0400780c */ /* 0x008fda0003f05270 */
[----:B------:R2:W-:Y:S01]  /*01d0*/  @P0 STS.U8 [UR4+0x101c], R0 ;  /* 0x00101c00ff000988 */ /* 0x0005e20008000004 */
[----:B------:R-:W-:Y:S05]  /*01e0*/  @P0 EXIT ;  /* 0x000000000000094d */ /* 0x000fea0003800000 */
.L_x_2:
[----:B------:R-:W-:Y:S05]  /*01f0*/  BSYNC.RECONVERGENT B0 ;  /* 0x0000000000007941 */ /* 0x000fea0003800200 */
.L_x_1:
[----:B------:R-:W-:Y:S08]  /*0200*/  BAR.SYNC.DEFER_BLOCKING 0x0 ;  /* 0x0000000000007b1d */ /* 0x000ff00000010000 */
[----:B------:R-:W1:Y:S08]  /*0210*/  LDC.64 R24, c[0x4][RZ] ;  /* 0x01000000ff187b82 */ /* 0x000e700000000a00 */
[----:B--2---:R-:W2:Y:S08]  /*0220*/  LDC.64 R6, c[0x4][0x30] ;  /* 0x01000c00ff067b82 */ /* 0x004eb00000000a00 */
[----:B------:R-:W3:Y:S01]  /*0230*/  LDC.64 R16, c[0x4][0x28] ;  /* 0x01000a00ff107b82 */ /* 0x000ee20000000a00 */
[----:B------:R-:W1:Y:S04]  /*0240*/  LDS R21, [UR4+0x10] ;  /* 0x00001004ff157984 */ /* 0x000e680008000800 */
[----:B------:R-:W2:Y:S03]  /*0250*/  LDS R5, [UR4+0x1018] ;  /* 0x00101804ff057984 */ /* 0x000ea60008000800 */
[----:B------:R-:W4:Y:S01]  /*0260*/  LDC.64 R18, c[0x4][0x20] ;  /* 0x01000800ff127b82 */ /* 0x000f220000000a00 */
[----:B-1----:R-:W-:-:S05]  /*0270*/  IMAD.WIDE R20, R21, 0x10, R24 ;  /* 0x0000001015147825 */ /* 0x002fca00078e0218 */
[----:B0-----:R-:W5:Y:S04]  /*0280*/  LDG.E.64 R8, desc[UR8][R20.64] ;  /* 0x0000000814087981 */ /* 0x001f68000c1e1b00 */
[----:B------:R0:W5:Y:S01]  /*0290*/  LDG.E.64 R10, desc[UR8][R20.64+0x8] ;  /* 0x00000808140a7981 */ /* 0x000162000c1e1b00 */
[----:B------:R-:W-:Y:S01]  /*02a0*/  IADD3 R0, PT, PT, -R22, 0x1f, RZ ;  /* 0x0000001f16007810 */ /* 0x000fe20007ffe1ff */
[----:B--2---:R-:W-:Y:S01]  /*02b0*/  IMAD.WIDE.U32 R6, R5, 0x20, R6 ;  /* 0x0000002005067825 */ /* 0x004fe200078e0006 */
[----:B------:R-:W-:Y:S05]  /*02c0*/  WARPSYNC.ALL ;  /* 0x0000000000007948 */ /* 0x000fea0003800000 */
[----:B------:R-:W-:Y:S01]  /*02d0*/  STS [UR4+0x1014], RZ ;  /* 0x001014ffff007988 */ /* 0x000fe20008000804 */
[----:B------:R-:W-:Y:S01]  /*02e0*/  LOP3.LUT P0, RZ, R0, 0x80, RZ, 0xc0, !PT ;  /* 0x0000008000ff7812 */ /* 0x000fe2000780c0ff */
[----:B------:R-:W-:Y:S01]  /*02f0*/  BSSY.RECONVERGENT B0, `(.L_x_3) ;  /* 0x0000077000007945 */ /* 0x000fe20003800200 */
[----:B------:R-:W-:-:S02]  /*0300*/  IMAD.MOV.U32 R2, RZ, RZ, R22 ;  /* 0x000000ffff027224 */ /* 0x000fc400078e0016 */
[----:B------:R-:W-:-:S04]  /*0310*/  IMAD.WIDE R12, R5, 0x4, R12 ;  /* 0x00000004050c7825 */ /* 0x000fc800078e020c */
[----:B------:R-:W-:-:S04]  /*0320*/  IMAD.WIDE R14, R5, 0x1000, R14 ;  /* 0x00001000050e7825 */ /* 0x000fc800078e020e */
[----:B---3--:R-:W-:-:S04]  /*0330*/  IMAD.WIDE R16, R5, 0x4, R16 ;  /* 0x0000000405107825 */ /* 0x008fc800078e0210 */
[----:B----4-:R-:W-:-:S04]  /*0340*/  IMAD.WIDE R18, R5, 0x5dc0, R18 ;  /* 0x00005dc005127825 */ /* 0x010fc800078e0212 */
[----:B0-----:R-:W-:Y:S01]  /*0350*/  IMAD.WIDE R20, R5, -0x1f, R6 ;  /* 0xffffffe105147825 */ /* 0x001fe200078e0206 */
[----:B-----5:R0:W-:Y:S01]  /*0360*/  STS.128 [UR4], R8 ;  /* 0x00000008ff007988 */ /* 0x0201e20008000c04 */
[----:B------:R-:W-:Y:S05]  /*0370*/  @P0 BRA `(.L_x_4) ;  /* 0x0000000400b80947 */ /* 0x000fea0003800000 */
[----:B------:R-:W-:-:S05]  /*0380*/  IMAD.WIDE.U32 R24, R22, 0x10, R24 ;  /* 0x0000001016187825 */ /* 0x000fca00078e0018 */
[----:B------:R-:W2:Y:S04]  /*0390*/  LDG.E.64 R26, desc[UR8][R24.64+0x8] ;  /* 0x00000808181a7981 */ /* 0x000ea8000c1e1b00 */
[----:B------:R-:W3:Y:S01]  /*03a0*/  LDG.E.64 R2, desc[UR8][R24.64] ;  /* 0x0000000818027981 */ /* 0x000ee2000c1e1b00 */
[----:B------:R-:W-:Y:S01]  /*03b0*/  BSSY.RECONVERGENT B1, `(.L_x_5) ;  /* 0x0000012000017945 */ /* 0x000fe20003800200 */
[----:B------:R-:W-:Y:S01]  /*03c0*/  IMAD.MOV.U32 R23, RZ, RZ, RZ ;  /* 0x000000ffff177224 */ /* 0x000fe200078e00ff */
[----:B--2---:R-:W-:Y:S02]  /*03d0*/  DADD R26, R10, -R26 ;  /* 0x000000000a1a7229 */ /* 0x004fe4000000081a */
[----:B---3--:R-:W-:-:S06]  /*03e0*/  DADD R2, R8, -R2 ;  /* 0x0000000008027229 */ /* 0x008fcc0000000802 */
[----:B------:R-:W-:-:S08]  /*03f0*/  DMUL R26, R26, R26 ;  /* 0x0000001a1a1a7228 */ /* 0x000fd00000000000 */
[----:B------:R-:W-:-:S06]  /*0400*/  DFMA R26, R2, R2, R26 ;  /* 0x00000002021a722b */ /* 0x000fcc000000001a */
[----:B------:R-:W1:Y:S02]  /*0410*/  F2F.F32.F64 R0, R26 ;  /* 0x0000001a00007310 */ /* 0x000e640000301000 */
[----:B-1----:R-:W-:-:S06]  /*0420*/  VIADD R2, R0, 0xf3000000 ;  /* 0xf300000000027836 */ /* 0x002fcc0000000000 */
[----:B------:R1:W2:Y:S01]  /*0430*/  MUFU.RSQ R3, R0 ;  /* 0x0000000000037308 */ /* 0x0002a20000001400 */
[----:B------:R-:W-:-:S13]  /*0440*/  ISETP.GT.U32.AND P0, PT, R2, 0x727fffff, PT ;  /* 0x727fffff0200780c */ /* 0x000fda0003f04070 */
[----:B-1----:R-:W-:Y:S05]  /*0450*/  @!P0 BRA `(.L_x_6) ;  /* 0x00000000000c8947 */ /* 0x002fea0003800000 */
[----:B------:R-:W-:-:S07]  /*0460*/  MOV R4, 0x480 ;  /* 0x0000048000047802 */ /* 0x000fce0000000f00 */
[----:B0-2---:R-:W-:Y:S05]  /*0470*/  CALL.REL.NOINC `($__internal_0_$__cuda_sm20_sqrt_rn_f32_slowpath) ;  /* 0x0000002c00487944 */ /* 0x005fea0003c00000 */
[----:B------:R-:W-:Y:S05]  /*0480*/  BRA `(.L_x_7) ;  /* 0x0000000000107947 */ /* 0x000fea0003800000 */
.L_x_6:
[----:B--2---:R-:W-:Y:S01]  /*0490*/  FMUL.FTZ R27, R0, R3 ;  /* 0x00000003001b7220 */ /* 0x004fe20000410000 */
[----:B------:R-:W-:-:S03]  /*04a0*/  FMUL.FTZ R3, R3, 0.5 ;  /* 0x3f00000003037820 */ /* 0x000fc60000410000 */
[----:B------:R-:W-:-:S04]  /*04b0*/  FFMA R0, -R27, R27, R0 ;  /* 0x0000001b1b007223 */ /* 0x000fc80000000100 */
[----:B------:R-:W-:-:S07]  /*04c0*/  FFMA R27, R0, R3, R27 ;  /* 0x00000003001b7223 */ /* 0x000fce000000001b */
.L_x_7:
[----:B------:R-:W-:Y:S05]  /*04d0*/  BSYNC.RECONVERGENT B1 ;  /* 0x0000000000017941 */ /* 0x000fea0003800200 */
.L_x_5:
[----:B------:R-:W1:Y:S01]  /*04e0*/  LDCU.64 UR4, c[0x3][0x8] ;  /* 0x00c00100ff0477ac */ /* 0x000e620008000a00 */
[----:B------:R-:W1:Y:S01]  /*04f0*/  F2F.F64.F32 R2, R27 ;  /* 0x0000001b00027310 */ /* 0x000e620000201800 */
[----:B------:R-:W-:Y:S01]  /*0500*/  BSSY.RECONVERGENT B1, `(.L_x_8) ;  /* 0x0000054000017945 */ /* 0x000fe20003800200 */
[----:B-1----:R-:W-:-:S14]  /*0510*/  DSETP.GTU.AND P0, PT, R2, UR4, PT ;  /* 0x0000000402007e2a */ /* 0x002fdc000bf0c000 */
[----:B------:R-:W-:Y:S05]  /*0520*/  @P0 BRA `(.L_x_9) ;  /* 0x0000000400440947 */ /* 0x000fea0003800000 */
[----:B------:R-:W1:Y:S01]  /*0530*/  S2R R0, SR_LANEID ;  /* 0x0000000000007919 */ /* 0x000e620000000000 */
[----:B------:R-:W2:Y:S01]  /*0540*/  S2UR UR6, SR_CgaCtaId ;  /* 0x00000000000679c3 */ /* 0x000ea20000008800 */
[----:B------:R-:W-:Y:S01]  /*0550*/  VOTEU.ANY UR7, UPT, PT ;  /* 0x0000000000077886 */ /* 0x000fe200038e0100 */
[----:B------:R-:W-:Y:S01]  /*0560*/  UMOV UR5, 0x400 ;  /* 0x0000040000057882 */ /* 0x000fe20000000000 */
[----:B------:R-:W1:Y:S01]  /*0570*/  FLO.U32 R25, UR7 ;  /* 0x0000000700197d00 */ /* 0x000e6200080e0000 */
[----:B------:R-:W-:Y:S01]  /*0580*/  UIADD3 UR4, UPT, UPT, UR5, 0x1014, URZ ;  /* 0x0000101405047890 */ /* 0x000fe2000fffe0ff */
[----:B------:R-:W3:Y:S06]  /*0590*/  S2R R2, SR_LTMASK ;  /* 0x0000000000027919 */ /* 0x000eec0000003900 */
[----:B------:R-:W4:Y:S01]  /*05a0*/  POPC R4, UR7 ;  /* 0x0000000700047d09 */ /* 0x000f220008000000 */
[----:B--2---:R-:W-:-:S02]  /*05b0*/  ULEA UR4, UR6, UR4, 0x18 ;  /* 0x0000000406047291 */ /* 0x004fc4000f8ec0ff */
[----:B------:R-:W-:Y:S01]  /*05c0*/  ULEA UR10, UR6, UR5, 0x18 ;  /* 0x00000005060a7291 */ /* 0x000fe2000f8ec0ff */
[----:B-1----:R-:W-:Y:S02]  /*05d0*/  ISETP.EQ.U32.AND P0, PT, R25, R0, PT ;  /* 0x000000001900720c */ /* 0x002fe40003f02070 */
[----:B---3--:R-:W-:-:S06]  /*05e0*/  LOP3.LUT R24, R2, UR7, RZ, 0xc0, !PT ;  /* 0x0000000702187c12 */ /* 0x008fcc000f8ec0ff */
[----:B------:R-:W1:Y:S05]  /*05f0*/  POPC R24, R24 ;  /* 0x0000001800187309 */ /* 0x000e6a0000000000 */
[----:B----4-:R-:W2:Y:S01]  /*0600*/  @P0 ATOMS.ADD R4, [UR4], R4 ;  /* 0x00000004ff04098c */ /* 0x010ea20008000004 */
[----:B------:R-:W3:Y:S03]  /*0610*/  LDCU UR4, c[0x3][URZ] ;  /* 0x00c00000ff0477ac */ /* 0x000ee60008000800 */
[----:B------:R-:W3:Y:S04]  /*0620*/  LDS R3, [UR10+0x1014] ;  /* 0x0010140aff037984 */ /* 0x000ee80008000800 */
[----:B--2---:R-:W1:Y:S01]  /*0630*/  SHFL.IDX PT, R25, R4, R25, 0x1f ;  /* 0x00001f1904197589 */ /* 0x004e6200000e0000 */
[----:B---3--:R-:W-:Y:S01]  /*0640*/  ISETP.GE.AND P0, PT, R3, UR4, PT ;  /* 0x0000000403007c0c */ /* 0x008fe2000bf06270 */
[----:B-1----:R-:W-:-:S12]  /*0650*/  IMAD.IADD R3, R25, 0x1, R24 ;  /* 0x0000000119037824 */ /* 0x002fd800078e0218 */
[----:B------:R-:W-:Y:S05]  /*0660*/  @!P0 BRA `(.L_x_10) ;  /* 0x0000000000e48947 */ /* 0x000fea0003800000 */
[----:B------:R-:W1:Y:S01]  /*0670*/  LDCU.64 UR4, c[0x4][0x8] ;  /* 0x01000100ff0477ac */ /* 0x000e620008000a00 */
[----:B------:R-:W-:Y:S01]  /*0680*/  IMAD.MOV.U32 R4, RZ, RZ, -0x1 ;  /* 0xffffffffff047424 */ /* 0x000fe200078e00ff */
[----:B-1----:R-:W-:-:S04]  /*0690*/  LEA R24, P0, R22, UR4, 0x2 ;  /* 0x0000000416187c11 */ /* 0x002fc8000f8010ff */
[----:B------:R-:W-:-:S05]  /*06a0*/  LEA.HI.X R25, R22, UR5, RZ, 0x2, P0 ;  /* 0x0000000516197c11 */ /* 0x000fca00080f14ff */
[----:B------:R-:W2:Y:S01]  /*06b0*/  ATOMG.E.CAS.STRONG.GPU PT, R4, [R24], R4, R5 ;  /* 0x00000004180473a9 */ /* 0x000ea200001ee105 */
[----:B------:R-:W-:Y:S01]  /*06c0*/  BSSY.RELIABLE B2, `(.L_x_11) ;  /* 0x0000024000027945 */ /* 0x000fe20003800100 */
[----:B------:R-:W-:Y:S02]  /*06d0*/  PLOP3.LUT P0, PT, PT, PT, PT, 0x8, 0x80 ;  /* 0x000000000080781c */ /* 0x000fe40003f0e170 */
[----:B--2---:R-:W-:-:S13]  /*06e0*/  ISETP.NE.AND P1, PT, R4, -0x2, PT ;  /* 0xfffffffe0400780c */ /* 0x004fda0003f25270 */
[----:B------:R-:W-:Y:S05]  /*06f0*/  @!P1 BRA `(.L_x_12) ;  /* 0x0000000000809947 */ /* 0x000fea0003800000 */
[----:B------:R-:W-:-:S13]  /*0700*/  ISETP.NE.AND P0, PT, R4, -0x1, PT ;  /* 0xffffffff0400780c */ /* 0x000fda0003f05270 */
[----:B------:R-:W-:Y:S05]  /*0710*/  @!P0 BREAK.RELIABLE B2 ;  /* 0x0000000000028942 */ /* 0x000fea0003800100 */
[----:B------:R-:W-:Y:S05]  /*0720*/  @P0 BRA `(.L_x_13) ;  /* 0x0000000000700947 */ /* 0x000fea0003800000 */
[----:B------:R-:W-:Y:S02]  /*0730*/  VOTEU.ANY UR4, UPT, PT ;  /* 0x0000000000047886 */ /* 0x000fe400038e0100 */
[----:B------:R-:W1:Y:S08]  /*0740*/  FLO.U32 R27, UR4 ;  /* 0x00000004001b7d00 */ /* 0x000e7000080e0000 */
[----:B------:R-:W2:Y:S01]  /*0750*/  POPC R25, UR4 ;  /* 0x0000000400197d09 */ /* 0x000ea20008000000 */
[----:B-1----:R-:W-:-:S13]  /*0760*/  ISETP.EQ.U32.AND P0, PT, R27, R0, PT ;  /* 0x000000001b00720c */ /* 0x002fda0003f02070 */
[----:B--2---:R-:W2:Y:S01]  /*0770*/  @P0 ATOMG.E.ADD.STRONG.GPU PT, R4, desc[UR8][R12.64], R25 ;  /* 0x800000190c0409a8 */ /* 0x004ea200081ef108 */
[----:B------:R-:W-:-:S06]  /*0780*/  LOP3.LUT R24, R2, UR4, RZ, 0xc0, !PT ;  /* 0x0000000402187c12 */ /* 0x000fcc000f8ec0ff */
[----:B------:R-:W1:Y:S01]  /*0790*/  POPC R24, R24 ;  /* 0x0000001800187309 */ /* 0x000e620000000000 */
[----:B--2---:R-:W1:Y:S02]  /*07a0*/  SHFL.IDX PT, R3, R4, R27, 0x1f ;  /* 0x00001f1b04037589 */ /* 0x004e6400000e0000 */
[----:B-1----:R-:W-:-:S05]  /*07b0*/  IMAD.IADD R3, R3, 0x1, R24 ;  /* 0x0000000103037824 */ /* 0x002fca00078e0218 */
[----:B------:R-:W-:-:S13]  /*07c0*/  ISETP.GE.AND P0, PT, R3, 0x400, PT ;  /* 0x000004000300780c */ /* 0x000fda0003f06270 */
[----:B------:R-:W-:Y:S05]  /*07d0*/  @!P0 BRA `(.L_x_14) ;  /* 0x0000000000388947 */ /* 0x000fea0003800000 */
[----:B------:R-:W-:Y:S02]  /*07e0*/  VOTEU.ANY UR4, UPT, PT ;  /* 0x0000000000047886 */ /* 0x000fe400038e0100 */
[----:B------:R-:W1:Y:S08]  /*07f0*/  FLO.U32 R27, UR4 ;  /* 0x00000004001b7d00 */ /* 0x000e7000080e0000 */
[----:B------:R-:W2:Y:S01]  /*0800*/  POPC R25, UR4 ;  /* 0x0000000400197d09 */ /* 0x000ea20008000000 */
[----:B-1----:R-:W-:-:S13]  /*0810*/  ISETP.EQ.U32.AND P0, PT, R27, R0, PT ;  /* 0x000000001b00720c */ /* 0x002fda0003f02070 */
[----:B--2---:R-:W2:Y:S01]  /*0820*/  @P0 ATOMG.E.ADD.STRONG.GPU PT, R0, desc[UR8][R16.64], R25 ;  /* 0x80000019100009a8 */ /* 0x004ea200081ef108 */
[----:B------:R-:W-:-:S04]  /*0830*/  LOP3.LUT R2, R2, UR4, RZ, 0xc0, !PT ;  /* 0x0000000402027c12 */ /* 0x000fc8000f8ec0ff */
[----:B------:R-:W1:Y:S01]  /*0840*/  POPC R3, R2 ;  /* 0x0000000200037309 */ /* 0x000e620000000000 */
[----:B--2---:R-:W1:Y:S02]  /*0850*/  SHFL.IDX PT, R0, R0, R27, 0x1f ;  /* 0x00001f1b00007589 */ /* 0x004e6400000e0000 */
[----:B-1----:R-:W-:-:S05]  /*0860*/  IMAD.IADD R3, R0, 0x1, R3 ;  /* 0x0000000100037824 */ /* 0x002fca00078e0203 */
[----:B------:R-:W-:-:S13]  /*0870*/  ISETP.GT.AND P0, PT, R3, 0xbb7, PT ;  /* 0x00000bb70300780c */ /* 0x000fda0003f04270 */
[----:B------:R-:W-:Y:S05]  /*0880*/  @P0 BRA `(.L_x_9) ;  /* 0x00000000006c0947 */ /* 0x000fea0003800000 */
[----:B------:R-:W-:-:S05]  /*0890*/  IMAD.WIDE R2, R3, 0x8, R18 ;  /* 0x0000000803027825 */ /* 0x000fca00078e0212 */
[----:B------:R3:W-:Y:S01]  /*08a0*/  STG.E.64 desc[UR8][R2.64], R22 ;  /* 0x0000001602007986 */ /* 0x0007e2000c101b08 */
[----:B------:R-:W-:Y:S05]  /*08b0*/  BRA `(.L_x_9) ;  /* 0x0000000000607947 */ /* 0x000fea0003800000 */
.L_x_14:
[----:B------:R-:W-:-:S05]  /*08c0*/  IMAD.WIDE R2, R3, 0x4, R14 ;  /* 0x0000000403027825 */ /* 0x000fca00078e020e */
[----:B------:R2:W-:Y:S01]  /*08d0*/  STG.E desc[UR8][R2.64], R22 ;  /* 0x0000001602007986 */ /* 0x0005e2000c101908 */
[----:B------:R-:W-:Y:S05]  /*08e0*/  BRA `(.L_x_9) ;  /* 0x0000000000547947 */ /* 0x000fea0003800000 */
.L_x_13:
[----:B------:R-:W-:-:S13]  /*08f0*/  ISETP.NE.AND P0, PT, R4, R5, PT ;  /* 0x000000050400720c */ /* 0x000fda0003f05270 */
.L_x_12:
[----:B------:R-:W-:Y:S05]  /*0900*/  BSYNC.RELIABLE B2 ;  /* 0x0000000000027941 */ /* 0x000fea0003800100 */
.L_x_11:
[----:B------:R-:W-:-:S13]  /*0910*/  ISETP.LT.AND P1, PT, R4, 0x20, PT ;  /* 0x000000200400780c */ /* 0x000fda0003f21270 */
[----:B------:R-:W-:Y:S05]  /*0920*/  @P0 BRA P1, `(.L_x_15) ;  /* 0x0000000000140947 */ /* 0x000fea0000800000 */
[----:B------:R-:W-:-:S13]  /*0930*/  ISETP.NE.AND P0, PT, R4, -0x2, PT ;  /* 0xfffffffe0400780c */ /* 0x000fda0003f05270 */
[----:B------:R-:W-:Y:S05]  /*0940*/  @P0 BRA `(.L_x_9) ;  /* 0x00000000003c0947 */ /* 0x000fea0003800000 */
[----:B------:R-:W-:-:S05]  /*0950*/  IMAD.MOV.U32 R4, RZ, RZ, -0x2 ;  /* 0xfffffffeff047424 */ /* 0x000fca00078e00ff */
[----:B------:R1:W5:Y:S01]  /*0960*/  ATOMG.E.CAS.STRONG.GPU PT, RZ, [R24], R4, R5 ;  /* 0x0000000418ff73a9 */ /* 0x00036200001ee105 */
[----:B------:R-:W-:Y:S05]  /*0970*/  BRA `(.L_x_9) ;  /* 0x0000000000307947 */ /* 0x000fea0003800000 */
.L_x_15:
[----:B------:R-:W-:Y:S01]  /*0980*/  ISETP.GE.AND P0, PT, R4, R5, PT ;  /* 0x000000050400720c */ /* 0x000fe20003f06270 */
[----:B------:R-:W-:-:S12]  /*0990*/  IMAD.MOV.U32 R0, RZ, RZ, 0x1 ;  /* 0x00000001ff007424 */ /* 0x000fd800078e00ff */
[----:B------:R-:W-:Y:S01]  /*09a0*/  @P0 IADD3 R2, P1, PT, R6, R4, RZ ;  /* 0x0000000406020210 */ /* 0x000fe20007f3e0ff */
[----:B------:R-:W-:-:S04]  /*09b0*/  @!P0 IMAD.WIDE R24, R4, 0x20, R20 ;  /* 0x0000002004188825 */ /* 0x000fc800078e0214 */
[----:B------:R-:W-:-:S05]  /*09c0*/  @P0 IMAD.X R3, RZ, RZ, R7, P1 ;  /* 0x000000ffff030224 */ /* 0x000fca00008e0607 */
[----:B------:R4:W-:Y:S04]  /*09d0*/  @P0 STG.E.U8 desc[UR8][R2.64], R0 ;  /* 0x0000000002000986 */ /* 0x0009e8000c101108 */
[----:B------:R4:W-:Y:S01]  /*09e0*/  @!P0 STG.E.U8 desc[UR8][R24.64], R0 ;  /* 0x0000000018008986 */ /* 0x0009e2000c101108 */
[----:B------:R-:W-:Y:S05]  /*09f0*/  BRA `(.L_x_9) ;  /* 0x0000000000107947 */ /* 0x000fea0003800000 */
.L_x_10:
[----:B------:R-:W-:-:S04]  /*0a00*/  UIADD3 UR4, UPT, UPT, UR5, 0x14, URZ ;  /* 0x0000001405047890 */ /* 0x000fc8000fffe0ff */
[----:B------:R-:W-:-:S06]  /*0a10*/  ULEA UR4, UR6, UR4, 0x18 ;  /* 0x0000000406047291 */ /* 0x000fcc000f8ec0ff */
[----:B------:R-:W-:-:S05]  /*0a20*/  LEA R3, R3, UR4, 0x2 ;  /* 0x0000000403037c11 */ /* 0x000fca000f8e10ff */
[----:B------:R1:W-:Y:S02]  /*0a30*/  STS [R3], R22 ;  /* 0x0000001603007388 */ /* 0x0003e40000000800 */
.L_x_9:
[----:B------:R-:W-:Y:S05]  /*0a40*/  BSYNC.RECONVERGENT B1 ;  /* 0x0000000000017941 */ /* 0x000fea0003800200 */
.L_x_8:
[----:B--234-:R-:W-:-:S07]  /*0a50*/  VIADD R2, R22, 0x80 ;  /* 0x0000008016027836 */ /* 0x01cfce0000000000 */
.L_x_4:
[----:B------:R-:W-:Y:S05]  /*0a60*/  BSYNC.RECONVERGENT B0 ;  /* 0x0000000000007941 */ /* 0x000fea0003800200 */
.L_x_3:
[----:B------:R-:W-:Y:S05]  /*0a70*/  WARPSYNC.ALL ;  /* 0x0000000000007948 */ /* 0x000fea0003800000 */
[----:B------:R-:W2:Y:S01]  /*0a80*/  S2UR UR5, SR_CgaCtaId ;  /* 0x00000000000579c3 */ /* 0x000ea20000008800 */
[----:B------:R-:W-:Y:S01]  /*0a90*/  UMOV UR4, 0x400 ;  /* 0x0000040000047882 */ /* 0x000fe20000000000 */
[----:B------:R-:W3:Y:S01]  /*0aa0*/  LDCU UR10, c[0x3][URZ] ;  /* 0x00c00000ff0a77ac */ /* 0x000ee20008000800 */
[----:B------:R-:W-:Y:S01]  /*0ab0*/  UIADD3 UR4, UPT, UPT, UR4, 0x14, URZ ;  /* 0x0000001404047890 */ /* 0x000fe2000fffe0ff */
[----:B------:R-:W4:Y:S03]  /*0ac0*/  LDCU.64 UR12, c[0x3][0x8] ;  /* 0x00c00100ff0c77ac */ /* 0x000f260008000a00 */
[----:B--2---:R-:W-:-:S06]  /*0ad0*/  ULEA UR4, UR5, UR4, 0x18 ;  /* 0x0000000405047291 */ /* 0x004fcc000f8ec0ff */
[----:B-1-34-:R-:W-:-:S07]  /*0ae0*/  IMAD.U32 R3, RZ, RZ, UR4 ;  /* 0x00000004ff037e24 */ /* 0x01afce000f8e00ff */
.L_x_37:
[----:B-1-34-:R-:W1:Y:S02]  /*0af0*/  LDC.64 R22, c[0x4][RZ] ;  /* 0x01000000ff167b82 */ /* 0x01ae640000000a00 */
[----:B-1----:R-:W-:-:S05]  /*0b00*/  IMAD.WIDE.U32 R22, R2, 0x10, R22 ;  /* 0x0000001002167825 */ /* 0x002fca00078e0016 */
[----:B--2---:R-:W2:Y:S04]  /*0b10*/  LDG.E.64 R24, desc[UR8][R22.64+0x8] ;  /* 0x0000080816187981 */ /* 0x004ea8000c1e1b00 */
[----:B------:R-:W3:Y:S01]  /*0b20*/  LDG.E.64 R26, desc[UR8][R22.64] ;  /* 0x00000008161a7981 */ /* 0x000ee2000c1e1b00 */
[----:B------:R-:W-:Y:S05]  /*0b30*/  YIELD ;  /* 0x0000000000007946 */ /* 0x000fea0003800000 */
[----:B------:R-:W-:Y:S01]  /*0b40*/  BSSY.RECONVERGENT B0, `(.L_x_16) ;  /* 0x0000012000007945 */ /* 0x000fe20003800200 */
[----:B--2---:R-:W-:-:S02]  /*0b50*/  DADD R24, R10, -R24 ;  /* 0x000000000a187229 */ /* 0x004fc40000000818 */
[----:B---3--:R-:W-:-:S06]  /*0b60*/  DADD R26, R8, -R26 ;  /* 0x00000000081a7229 */ /* 0x008fcc000000081a */
[----:B------:R-:W-:-:S08]  /*0b70*/  DMUL R24, R24, R24 ;  /* 0x0000001818187228 */ /* 0x000fd00000000000 */
[----:B------:R-:W-:-:S10]  /*0b80*/  DFMA R24, R26, R26, R24 ;  /* 0x0000001a1a18722b */ /* 0x000fd40000000018 */
[----:B------:R-:W1:Y:S02]  /*0b90*/  F2F.F32.F64 R24, R24 ;  /* 0x0000001800187310 */ /* 0x000e640000301000 */
[----:B-1----:R-:W-:-:S06]  /*0ba0*/  VIADD R0, R24, 0xf3000000 ;  /* 0xf300000018007836 */ /* 0x002fcc0000000000 */
[----:B------:R1:W2:Y:S01]  /*0bb0*/  MUFU.RSQ R29, R24 ;  /* 0x00000018001d7308 */ /* 0x0002a20000001400 */
[----:B------:R-:W-:-:S13]  /*0bc0*/  ISETP.GT.U32.AND P0, PT, R0, 0x727fffff, PT ;  /* 0x727fffff0000780c */ /* 0x000fda0003f04070 */
[----:B-1----:R-:W-:Y:S05]  /*0bd0*/  @!P0 BRA `(.L_x_17) ;  /* 0x0000000000108947 */ /* 0x002fea0003800000 */
[----:B------:R-:W-:Y:S01]  /*0be0*/  IMAD.MOV.U32 R0, RZ, RZ, R24 ;  /* 0x000000ffff007224 */ /* 0x000fe200078e0018 */
[----:B------:R-:W-:-:S07]  /*0bf0*/  MOV R4, 0xc10 ;  /* 0x00000c1000047802 */ /* 0x000fce0000000f00 */
[----:B0-2--5:R-:W-:Y:S05]  /*0c00*/  CALL.REL.NOINC `($__internal_0_$__cuda_sm20_sqrt_rn_f32_slowpath) ;  /* 0x0000002400647944 */ /* 0x025fea0003c00000 */
[----:B------:R-:W-:Y:S05]  /*0c10*/  BRA `(.L_x_18) ;  /* 0x0000000000107947 */ /* 0x000fea0003800000 */
.L_x_17:
[----:B--2---:R-:W-:Y:S01]  /*0c20*/  FMUL.FTZ R27, R24, R29 ;  /* 0x0000001d181b7220 */ /* 0x004fe20000410000 */
[----:B------:R-:W-:-:S03]  /*0c30*/  FMUL.FTZ R4, R29, 0.5 ;  /* 0x3f0000001d047820 */ /* 0x000fc60000410000 */
[----:B------:R-:W-:-:S04]  /*0c40*/  FFMA R0, -R27, R27, R24 ;  /* 0x0000001b1b007223 */ /* 0x000fc80000000118 */
[----:B------:R-:W-:-:S07]  /*0c50*/  FFMA R27, R0, R4, R27 ;  /* 0x00000004001b7223 */ /* 0x000fce000000001b */
.L_x_18:
[----:B------:R-:W-:Y:S05]  /*0c60*/  BSYNC.RECONVERGENT B0 ;  /* 0x0000000000007941 */ /* 0x000fea0003800200 */
.L_x_16:
[----:B------:R-:W1:Y:S01]  /*0c70*/  F2F.F64.F32 R26, R27 ;  /* 0x0000001b001a7310 */ /* 0x000e620000201800 */
[----:B------:R-:W2:Y:S01]  /*0c80*/  LDC.64 R24, c[0x4][0x8] ;  /* 0x01000200ff187b82 */ /* 0x000ea20000000a00 */
[----:B------:R-:W-:Y:S01]  /*0c90*/  BSSY.RECONVERGENT B0, `(.L_x_19) ;  /* 0x0000053000007945 */ /* 0x000fe20003800200 */
[----:B-1----:R-:W-:Y:S01]  /*0ca0*/  DSETP.GTU.AND P0, PT, R26, UR12, PT ;  /* 0x0000000c1a007e2a */ /* 0x002fe2000bf0c000 */
[----:B--2---:R-:W-:-:S13]  /*0cb0*/  IMAD.WIDE.U32 R24, R2, 0x4, R24 ;  /* 0x0000000402187825 */ /* 0x004fda00078e0018 */
        /* <DEDUP_REMOVED lines=9> */
[----:B--2---:R-:W-:Y:S01]  /*0d50*/  ULEA UR5, UR6, UR5, 0x18 ;  /* 0x0000000506057291 */ /* 0x004fe2000f8ec0ff */
[----:B-1----:R-:W-:-:S02]  /*0d60*/  ISETP.EQ.U32.AND P0, PT, R29, R28, PT ;  /* 0x0000001c1d00720c */ /* 0x002fc40003f02070 */
[----:B---3--:R-:W-:-:S06]  /*0d70*/  LOP3.LUT R26, R0, UR7, RZ, 0xc0, !PT ;  /* 0x00000007001a7c12 */ /* 0x008fcc000f8ec0ff */
[----:B------:R-:W1:Y:S05]  /*0d80*/  POPC R26, R26 ;  /* 0x0000001a001a7309 */ /* 0x000e6a0000000000 */
[----:B----4-:R-:W2:Y:S01]  /*0d90*/  @P0 ATOMS.ADD R27, [UR5], R27 ;  /* 0x0000001bff1b098c */ /* 0x010ea20008000005 */
[----:B------:R-:W-:-:S03]  /*0da0*/  ULEA UR5, UR6, UR4, 0x18 ;  /* 0x0000000406057291 */ /* 0x000fc6000f8ec0ff */
[----:B--2---:R-:W1:Y:S02]  /*0db0*/  SHFL.IDX PT, R4, R27, R29, 0x1f ;  /* 0x00001f1d1b047589 */ /* 0x004e6400000e0000 */
[----:B-1----:R-:W-:-:S04]  /*0dc0*/  IMAD.IADD R4, R4, 0x1, R26 ;  /* 0x0000000104047824 */ /* 0x002fc800078e021a */
[----:B------:R-:W1:Y:S02]  /*0dd0*/  LDS R26, [UR5+0x1014] ;  /* 0x00101405ff1a7984 */ /* 0x000e640008000800 */
[----:B-1----:R-:W-:-:S13]  /*0de0*/  ISETP.GE.AND P0, PT, R26, UR10, PT ;  /* 0x0000000a1a007c0c */ /* 0x002fda000bf06270 */
[----:B------:R-:W-:Y:S05]  /*0df0*/  @!P0 BRA `(.L_x_21) ;  /* 0x0000000000dc8947 */ /* 0x000fea0003800000 */
[----:B------:R-:W-:-:S06]  /*0e00*/  IMAD.MOV.U32 R4, RZ, RZ, -0x1 ;  /* 0xffffffffff047424 */ /* 0x000fcc00078e00ff */
        /* <DEDUP_REMOVED lines=17> */
[----:B------:R-:W-:-:S13]  /*0f20*/  ISETP.GT.AND P0, PT, R27, 0x3ff, PT ;  /* 0x000003ff1b00780c */ /* 0x000fda0003f04270 */
[----:B------:R-:W-:-:S05]  /*0f30*/  @!P0 IMAD.WIDE R26, R27, 0x4, R14 ;  /* 0x000000041b1a8825 */ /* 0x000fca00078e020e */
[----:B------:R2:W-:Y:S01]  /*0f40*/  @!P0 STG.E desc[UR8][R26.64], R2 ;  /* 0x000000021a008986 */ /* 0x0005e2000c101908 */
[----:B------:R-:W-:Y:S05]  /*0f50*/  @!P0 BRA `(.L_x_20) ;  /* 0x0000000000988947 */ /* 0x000fea0003800000 */
[----:B------:R-:W-:Y:S02]  /*0f60*/  VOTEU.ANY UR4, UPT, PT ;  /* 0x0000000000047886 */ /* 0x000fe400038e0100 */
[----:B------:R-:W1:Y:S08]  /*0f70*/  FLO.U32 R4, UR4 ;  /* 0x0000000400047d00 */ /* 0x000e7000080e0000 */
[----:B--2---:R-:W2:Y:S01]  /*0f80*/  POPC R27, UR4 ;  /* 0x00000004001b7d09 */ /* 0x004ea20008000000 */
[----:B-1----:R-:W-:-:S13]  /*0f90*/  ISETP.EQ.U32.AND P0, PT, R4, R28, PT ;  /* 0x0000001c0400720c */ /* 0x002fda0003f02070 */
[----:B--2---:R-:W2:Y:S01]  /*0fa0*/  @P0 ATOMG.E.ADD.STRONG.GPU PT, R27, desc[UR8][R16.64], R27 ;  /* 0x8000001b101b09a8 */ /* 0x004ea200081ef108 */
[----:B------:R-:W-:-:S06]  /*0fb0*/  LOP3.LUT R0, R0, UR4, RZ, 0xc0, !PT ;  /* 0x0000000400007c12 */ /* 0x000fcc000f8ec0ff */
[----:B------:R-:W1:Y:S01]  /*0fc0*/  POPC R0, R0 ;  /* 0x0000000000007309 */ /* 0x000e620000000000 */
[----:B--2---:R-:W1:Y:S02]  /*0fd0*/  SHFL.IDX PT, R29, R27, R4, 0x1f ;  /* 0x00001f041b1d7589 */ /* 0x004e6400000e0000 */
[----:B-1----:R-:W-:-:S05]  /*0fe0*/  IMAD.IADD R29, R29, 0x1, R0 ;  /* 0x000000011d1d7824 */ /* 0x002fca00078e0200 */
[----:B------:R-:W-:-:S13]  /*0ff0*/  ISETP.GT.AND P0, PT, R29, 0xbb7, PT ;  /* 0x00000bb71d00780c */ /* 0x000fda0003f04270 */
[----:B------:R-:W-:Y:S05]  /*1000*/  @P0 BRA `(.L_x_20) ;  /* 0x00000000006c0947 */ /* 0x000fea0003800000 */
[----:B------:R-:W-:-:S04]  /*1010*/  IMAD.WIDE R28, R29, 0x8, R18 ;  /* 0x000000081d1c7825 */ /* 0x000fc800078e0212 */
[----:B------:R-:W-:Y:S02]  /*1020*/  IMAD.MOV.U32 R26, RZ, RZ, R2 ;  /* 0x000000ffff1a7224 */ /* 0x000fe400078e0002 */
[----:B------:R-:W-:-:S05]  /*1030*/  IMAD.MOV.U32 R27, RZ, RZ, RZ ;  /* 0x000000ffff1b7224 */ /* 0x000fca00078e00ff */
[----:B------:R3:W-:Y:S01]  /*1040*/  STG.E.64 desc[UR8][R28.64], R26 ;  /* 0x0000001a1c007986 */ /* 0x0007e2000c101b08 */
[----:B------:R-:W-:Y:S05]  /*1050*/  BRA `(.L_x_20) ;  /* 0x0000000000587947 */ /* 0x000fea0003800000 */
.L_x_24:
[----:B------:R-:W-:-:S13]  /*1060*/  ISETP.NE.AND P0, PT, R4, R5, PT ;  /* 0x000000050400720c */ /* 0x000fda0003f05270 */
.L_x_23:
[----:B------:R-:W-:Y:S05]  /*1070*/  BSYNC.RELIABLE B1 ;  /* 0x0000000000017941 */ /* 0x000fea0003800100 */
.L_x_22:
[----:B------:R-:W-:-:S13]  /*1080*/  ISETP.GT.OR P0, PT, R4, 0x1f, !P0 ;  /* 0x0000001f0400780c */ /* 0x000fda0004704670 */
[----:B------:R-:W-:Y:S05]  /*1090*/  @P0 BRA `(.L_x_25) ;  /* 0x0000000000200947 */ /* 0x000fea0003800000 */
[----:B------:R-:W-:Y:S01]  /*10a0*/  ISETP.GE.AND P0, PT, R4, R5, PT ;  /* 0x000000050400720c */ /* 0x000fe20003f06270 */
[----:B------:R-:W-:-:S12]  /*10b0*/  IMAD.MOV.U32 R0, RZ, RZ, 0x1 ;  /* 0x00000001ff007424 */ /* 0x000fd800078e00ff */
[----:B------:R-:W-:Y:S01]  /*10c0*/  @P0 IADD3 R28, P1, PT, R6, R4, RZ ;  /* 0x00000004061c0210 */ /* 0x000fe20007f3e0ff */
[----:B------:R-:W-:-:S04]  /*10d0*/  @!P0 IMAD.WIDE R26, R4, 0x20, R20 ;  /* 0x00000020041a8825 */ /* 0x000fc800078e0214 */
[----:B------:R-:W-:Y:S01]  /*10e0*/  @P0 IMAD.X R29, RZ, RZ, R7, P1 ;  /* 0x000000ffff1d0224 */ /* 0x000fe200008e0607 */
[----:B------:R4:W-:Y:S04]  /*10f0*/  @!P0 STG.E.U8 desc[UR8][R26.64], R0 ;  /* 0x000000001a008986 */ /* 0x0009e8000c101108 */
[----:B------:R4:W-:Y:S01]  /*1100*/  @P0 STG.E.U8 desc[UR8][R28.64], R0 ;  /* 0x000000001c000986 */ /* 0x0009e2000c101108 */
[----:B------:R-:W-:Y:S05]  /*1110*/  BRA `(.L_x_20) ;  /* 0x0000000000287947 */ /* 0x000fea0003800000 */
.L_x_25:
[----:B------:R-:W-:-:S13]  /*1120*/  ISETP.NE.AND P0, PT, R4, -0x2, PT ;  /* 0xfffffffe0400780c */ /* 0x000fda0003f05270 */
[----:B------:R-:W-:Y:S05]  /*1130*/  @P0 BRA `(.L_x_20) ;  /* 0x0000000000200947 */ /* 0x000fea0003800000 */
[----:B------:R-:W-:-:S05]  /*1140*/  MOV R4, 0xfffffffe ;  /* 0xfffffffe00047802 */ /* 0x000fca0000000f00 */
[----:B------:R1:W5:Y:S01]  /*1150*/  ATOMG.E.CAS.STRONG.GPU PT, RZ, [R24], R4, R5 ;  /* 0x0000000418ff73a9 */ /* 0x00036200001ee105 */
[----:B------:R-:W-:Y:S05]  /*1160*/  BRA `(.L_x_20) ;  /* 0x0000000000147947 */ /* 0x000fea0003800000 */
.L_x_21:
[----:B------:R-:W-:-:S04]  /*1170*/  UIADD3 UR4, UPT, UPT, UR4, 0x14, URZ ;  /* 0x0000001404047890 */ /* 0x000fc8000fffe0ff */
[----:B------:R-:W-:-:S06]  /*1180*/  ULEA UR4, UR6, UR4, 0x18 ;  /* 0x0000000406047291 */ /* 0x000fcc000f8ec0ff */
[----:B------:R-:W-:-:S04]  /*1190*/  IMAD.U32 R3, RZ, RZ, UR4 ;  /* 0x00000004ff037e24 */ /* 0x000fc8000f8e00ff */
[----:B------:R-:W-:-:S05]  /*11a0*/  IMAD R27, R4, 0x4, R3 ;  /* 0x00000004041b7824 */ /* 0x000fca00078e0203 */
[----:B------:R1:W-:Y:S02]  /*11b0*/  STS [R27], R2 ;  /* 0x000000021b007388 */ /* 0x0003e40000000800 */
.L_x_20:
[----:B------:R-:W-:Y:S05]  /*11c0*/  BSYNC.RECONVERGENT B0 ;  /* 0x0000000000007941 */ /* 0x000fea0003800200 */
.L_x_19:
[----:B-1234-:R-:W2:Y:S04]  /*11d0*/  LDG.E.64 R26, desc[UR8][R22.64+0x808] ;  /* 0x00080808161a7981 */ /* 0x01eea8000c1e1b00 */
[----:B------:R1:W3:Y:S01]  /*11e0*/  LDG.E.64 R28, desc[UR8][R22.64+0x800] ;  /* 0x00080008161c7981 */ /* 0x0002e2000c1e1b00 */
[----:B------:R-:W-:Y:S01]  /*11f0*/  BSSY.RECONVERGENT B0, `(.L_x_26) ;  /* 0x0000013000007945 */ /* 0x000fe20003800200 */
[----:B-1----:R-:W-:Y:S01]  /*1200*/  VIADD R22, R2, 0x80 ;  /* 0x0000008002167836 */ /* 0x002fe20000000000 */
[----:B--2---:R-:W-:Y:S02]  /*1210*/  DADD R26, R10, -R26 ;  /* 0x000000000a1a7229 */ /* 0x004fe4000000081a */
        /* <DEDUP_REMOVED lines=12> */
.L_x_27:
[----:B--2---:R-:W-:Y:S01]  /*12e0*/  FMUL.FTZ R27, R26, R29 ;  /* 0x0000001d1a1b7220 */ /* 0x004fe20000410000 */
[----:B------:R-:W-:-:S03]  /*12f0*/  FMUL.FTZ R4, R29, 0.5 ;  /* 0x3f0000001d047820 */ /* 0x000fc60000410000 */
[----:B------:R-:W-:-:S04]  /*1300*/  FFMA R0, -R27, R27, R26 ;  /* 0x0000001b1b007223 */ /* 0x000fc8000000011a */
[----:B------:R-:W-:-:S07]  /*1310*/  FFMA R27, R0, R4, R27 ;  /* 0x00000004001b7223 */ /* 0x000fce000000001b */
.L_x_28:
[----:B------:R-:W-:Y:S05]  /*1320*/  BSYNC.RECONVERGENT B0 ;  /* 0x0000000000007941 */ /* 0x000fea0003800200 */
.L_x_26:
        /* <DEDUP_REMOVED lines=17> */
[----:B----4-:R-:W2:Y:S04]  /*1440*/  @P0 ATOMS.ADD R27, [UR5], R27 ;  /* 0x0000001bff1b098c */ /* 0x010ea80008000005 */
[----:B------:R-:W3:Y:S04]  /*1450*/  LDS R26, [UR4+0x1014] ;  /* 0x00101404ff1a7984 */ /* 0x000ee80008000800 */
[----:B--2---:R-:W1:Y:S01]  /*1460*/  SHFL.IDX PT, R4, R27, R28, 0x1f ;  /* 0x00001f1c1b047589 */ /* 0x004e6200000e0000 */
[----:B---3--:R-:W-:Y:S01]  /*1470*/  ISETP.GE.AND P0, PT, R26, UR10, PT ;  /* 0x0000000a1a007c0c */ /* 0x008fe2000bf06270 */
[----:B-1----:R-:W-:-:S12]  /*1480*/  IMAD.IADD R4, R4, 0x1, R29 ;  /* 0x0000000104047824 */ /* 0x002fd800078e021d */
[----:B------:R-:W-:Y:S05]  /*1490*/  @!P0 BRA `(.L_x_31) ;  /* 0x0000000000dc8947 */ /* 0x000fea0003800000 */
[----:B------:R-:W-:-:S06]  /*14a0*/  IMAD.MOV.U32 R4, RZ, RZ, -0x1 ;  /* 0xffffffffff047424 */ /* 0x000fcc00078e00ff */
[----:B------:R-:W2:Y:S01]  /*14b0*/  ATOMG.E.CAS.STRONG.GPU PT, R4, [R24+0x200], R4, R5 ;  /* 0x00020004180473a9 */ /* 0x000ea200001ee105 */
        /* <DEDUP_REMOVED lines=30> */
[----:B------:R-:W-:-:S05]  /*16a0*/  IMAD.MOV.U32 R23, RZ, RZ, RZ ;  /* 0x000000ffff177224 */ /* 0x000fca00078e00ff */
[----:B------:R4:W-:Y:S01]  /*16b0*/  STG.E.64 desc[UR8][R24.64], R22 ;  /* 0x0000001618007986 */ /* 0x0009e2000c101b08 */
[----:B------:R-:W-:Y:S05]  /*16c0*/  BRA `(.L_x_30) ;  /* 0x0000000000587947 */ /* 0x000fea0003800000 */
.L_x_35:
[----:B------:R-:W-:-:S05]  /*16d0*/  IMAD.WIDE R24, R25, 0x4, R14 ;  /* 0x0000000419187825 */ /* 0x000fca00078e020e */
[----:B------:R3:W-:Y:S01]  /*16e0*/  STG.E desc[UR8][R24.64], R22 ;  /* 0x0000001618007986 */ /* 0x0007e2000c101908 */
[----:B------:R-:W-:Y:S05]  /*16f0*/  BRA `(.L_x_30) ;  /* 0x00000000004c7947 */ /* 0x000fea0003800000 */
.L_x_34:
[----:B------:R-:W-:-:S13]  /*1700*/  ISETP.NE.AND P0, PT, R4, R5, PT ;  /* 0x000000050400720c */ /* 0x000fda0003f05270 */
.L_x_33:
[----:B------:R-:W-:Y:S05]  /*1710*/  BSYNC.RELIABLE B1 ;  /* 0x0000000000017941 */ /* 0x000fea0003800100 */
.L_x_32:
[----:B------:R-:W-:-:S13]  /*1720*/  ISETP.LT.AND P1, PT, R4, 0x20, PT ;  /* 0x000000200400780c */ /* 0x000fda0003f21270 */
[----:B------:R-:W-:Y:S05]  /*1730*/  @P0 BRA P1, `(.L_x_36) ;  /* 0x0000000000140947 */ /* 0x000fea0000800000 */
[----:B------:R-:W-:-:S13]  /*1740*/  ISETP.NE.AND P0, PT, R4, -0x2, PT ;  /* 0xfffffffe0400780c */ /* 0x000fda0003f05270 */
[----:B------:R-:W-:Y:S05]  /*1750*/  @P0 BRA `(.L_x_30) ;  /* 0x0000000000340947 */ /* 0x000fea0003800000 */
[----:B------:R-:W-:-:S05]  /*1760*/  IMAD.MOV.U32 R4, RZ, RZ, -0x2 ;  /* 0xfffffffeff047424 */ /* 0x000fca00078e00ff */
[----:B------:R2:W5:Y:S01]  /*1770*/  ATOMG.E.CAS.STRONG.GPU PT, RZ, [R24+0x200], R4, R5 ;  /* 0x0002000418ff73a9 */ /* 0x00056200001ee105 */
[----:B------:R-:W-:Y:S05]  /*1780*/  BRA `(.L_x_30) ;  /* 0x0000000000287947 */ /* 0x000fea0003800000 */
.L_x_36:
        /* <DEDUP_REMOVED lines=8> */
.L_x_31:
[----:B------:R-:W-:-:S05]  /*1810*/  IMAD R23, R4, 0x4, R3 ;  /* 0x0000000404177824 */ /* 0x000fca00078e0203 */
[----:B------:R1:W-:Y:S02]  /*1820*/  STS [R23], R22 ;  /* 0x0000001617007388 */ /* 0x0003e40000000800 */
.L_x_30:
[----:B------:R-:W-:Y:S05]  /*1830*/  BSYNC.RECONVERGENT B0 ;  /* 0x0000000000007941 */ /* 0x000fea0003800200 */
.L_x_29:
[C---:B------:R-:W-:Y:S01]  /*1840*/  ISETP.GE.U32.AND P0, PT, R2.reuse, 0x4d20, PT ;  /* 0x00004d200200780c */ /* 0x040fe20003f06070 */
[----:B------:R-:W-:-:S12]  /*1850*/  VIADD R2, R2, 0x100 ;  /* 0x0000010002027836 */ /* 0x000fd80000000000 */
[----:B------:R-:W-:Y:S05]  /*1860*/  @!P0 BRA `(.L_x_37) ;  /* 0xfffffff000a08947 */ /* 0x000fea000383ffff */
[----:B------:R-:W0:Y:S01]  /*1870*/  S2R R18, SR_TID.X ;  /* 0x0000000000127919 */ /* 0x000e220000002100 */
[----:B------:R-:W-:Y:S05]  /*1880*/  WARPSYNC.ALL ;  /* 0x0000000000007948 */ /* 0x000fea0003800000 */
[----:B------:R-:W1:Y:S08]  /*1890*/  S2UR UR7, SR_CgaCtaId ;  /* 0x00000000000779c3 */ /* 0x000e700000008800 */
[----:B------:R-:W-:Y:S06]  /*18a0*/  BAR.SYNC.DEFER_BLOCKING 0x0 ;  /* 0x0000000000007b1d */ /* 0x000fec0000010000 */
[----:B------:R-:W-:-:S02]  /*18b0*/  UMOV UR6, 0x400 ;  /* 0x0000040000067882 */ /* 0x000fc40000000000 */
[----:B------:R-:W2:Y:S01]  /*18c0*/  LDC R19, c[0x3][RZ] ;  /* 0x00c00000ff137b82 */ /* 0x000ea20000000800 */
[----:B-1----:R-:W-:-:S09]  /*18d0*/  ULEA UR4, UR7, UR6, 0x18 ;  /* 0x0000000607047291 */ /* 0x002fd2000f8ec0ff */
[----:B------:R-:W2:Y:S02]  /*18e0*/  LDS R0, [UR4+0x1014] ;  /* 0x00101404ff007984 */ /* 0x000ea40008000800 */
[----:B--2---:R-:W-:-:S13]  /*18f0*/  ISETP.GE.AND P0, PT, R0, R19, PT ;  /* 0x000000130000720c */ /* 0x004fda0003f06270 */
[----:B0-----:R-:W-:Y:S05]  /*1900*/  @!P0 BRA `(.L_x_38) ;  /* 0x0000001400bc8947 */ /* 0x001fea0003800000 */
[----:B------:R-:W0:Y:S01]  /*1910*/  LDS R5, [UR4+0x10] ;  /* 0x00001004ff057984 */ /* 0x000e220008000800 */
[----:B------:R-:W0:Y:S01]  /*1920*/  LDC.64 R2, c[0x4][0x8] ;  /* 0x01000200ff027b82 */ /* 0x000e220000000a00 */
[----:B------:R-:W-:Y:S01]  /*1930*/  ISETP.GE.AND P0, PT, R18, R19, PT ;  /* 0x000000131200720c */ /* 0x000fe20003f06270 */
[----:B------:R-:W1:Y:S01]  /*1940*/  LDCU UR10, c[0x3][URZ] ;  /* 0x00c00000ff0a77ac */ /* 0x000e620008000800 */
[----:B------:R-:W2:Y:S01]  /*1950*/  LDS R15, [UR4+0x1018] ;  /* 0x00101804ff0f7984 */ /* 0x000ea20008000800 */
[----:B------:R-:W-:Y:S01]  /*1960*/  BSSY.RECONVERGENT B0, `(.L_x_39) ;  /* 0x0000168000007945 */ /* 0x000fe20003800200 */
[----:B0-----:R-:W-:-:S05]  /*1970*/  IMAD.WIDE R2, R5, 0x4, R2 ;  /* 0x0000000405027825 */ /* 0x001fca00078e0202 */
[----:B--2---:R0:W-:Y:S04]  /*1980*/  STG.E desc[UR8][R2.64], R15 ;  /* 0x0000000f02007986 */ /* 0x0041e8000c101908 */
[----:B-1----:R-:W-:Y:S05]  /*1990*/  @P0 BRA `(.L_x_40) ;  /* 0x0000001400900947 */ /* 0x002fea0003800000 */
[----:B------:R-:W0:Y:S01]  /*19a0*/  LDCU.64 UR4, c[0x4][0x30] ;  /* 0x01000600ff0477ac */ /* 0x000e220008000a00 */
[----:B------:R-:W-:Y:S01]  /*19b0*/  VIADDMNMX R19, R18, 0x80, R19, !PT ;  /* 0x0000008012137846 */ /* 0x000fe20007800113 */
[----:B------:R-:W1:Y:S01]  /*19c0*/  LDC.64 R4, c[0x4][0x18] ;  /* 0x01000600ff047b82 */ /* 0x000e620000000a00 */
[----:B------:R-:W-:Y:S01]  /*19d0*/  LOP3.LUT R0, RZ, R18, RZ, 0x33, !PT ;  /* 0x00000012ff007212 */ /* 0x000fe200078e33ff */
[----:B------:R-:W-:Y:S04]  /*19e0*/  BSSY.RECONVERGENT B1, `(.L_x_41) ;  /* 0x000005b000017945 */ /* 0x000fe80003800200 */
[----:B------:R-:W-:Y:S02]  /*19f0*/  IMAD.IADD R19, R19, 0x1, R0 ;  /* 0x0000000113137824 */ /* 0x000fe400078e0200 */
[----:B------:R-:W2:Y:S03]  /*1a00*/  LDC.64 R8, c[0x4][0x28] ;  /* 0x01000a00ff087b82 */ /* 0x000ea60000000a00 */
[----:B------:R-:W-:-:S05]  /*1a10*/  LOP3.LUT R0, R19, 0x180, RZ, 0xc0, !PT ;  /* 0x0000018013007812 */ /* 0x000fca00078ec0ff */
[----:B------:R-:W3:Y:S01]  /*1a20*/  LDC.64 R10, c[0x4][0x20] ;  /* 0x01000800ff0a7b82 */ /* 0x000ee20000000a00 */
[----:B0-----:R-:W-:-:S04]  /*1a30*/  LEA R2, P0, R15, UR4, 0x5 ;  /* 0x000000040f027c11 */ /* 0x001fc8000f8028ff */
[C---:B------:R-:W-:Y:S02]  /*1a40*/  LEA.HI.X R3, R15.reuse, UR5, RZ, 0x5, P0 ;  /* 0x000000050f037c11 */ /* 0x040fe400080f2cff */
[----:B------:R-:W-:Y:S01]  /*1a50*/  ISETP.NE.AND P0, PT, R0, 0x180, PT ;  /* 0x000001800000780c */ /* 0x000fe20003f05270 */
[----:B------:R-:W0:Y:S01]  /*1a60*/  LDC.64 R12, c[0x4][0x10] ;  /* 0x01000400ff0c7b82 */ /* 0x000e220000000a00 */
[----:B------:R-:W-:Y:S02]  /*1a70*/  IMAD.MOV.U32 R0, RZ, RZ, R18 ;  /* 0x000000ffff007224 */ /* 0x000fe400078e0012 */
[----:B------:R-:W-:-:S04]  /*1a80*/  IMAD.WIDE.U32 R6, R15, -0x1f, R2 ;  /* 0xffffffe10f067825 */ /* 0x000fc800078e0002 */
[----:B-1----:R-:W-:-:S04]  /*1a90*/  IMAD.WIDE R4, R15, 0x4, R4 ;  /* 0x000000040f047825 */ /* 0x002fc800078e0204 */
[----:B------:R-:W-:Y:S02]  /*1aa0*/  IMAD.IADD R7, R7, 0x1, -R15 ;  /* 0x0000000107077824 */ /* 0x000fe400078e0a0f */
[----:B--2---:R-:W-:-:S04]  /*1ab0*/  IMAD.WIDE R8, R15, 0x4, R8 ;  /* 0x000000040f087825 */ /* 0x004fc800078e0208 */
[----:B---3--:R-:W-:-:S04]  /*1ac0*/  IMAD.WIDE R10, R15, 0x5dc0, R10 ;  /* 0x00005dc00f0a7825 */ /* 0x008fc800078e020a */
[----:B0-----:R-:W-:Y:S01]  /*1ad0*/  IMAD.WIDE R12, R15, 0x1000, R12 ;  /* 0x000010000f0c7825 */ /* 0x001fe200078e020c */
[----:B------:R-:W-:Y:S06]  /*1ae0*/  @!P0 BRA `(.L_x_42) ;  /* 0x0000000400288947 */ /* 0x000fec0003800000 */
[----:B------:R-:W-:Y:S01]  /*1af0*/  LEA.HI R0, R19, 0x1, RZ, 0x19 ;  /* 0x0000000113007811 */ /* 0x000fe200078fc8ff */
[----:B------:R-:W-:-:S03]  /*1b00*/  UIADD3 UR4, UPT, UPT, UR6, 0x14, URZ ;  /* 0x0000001406047890 */ /* 0x000fc6000fffe0ff */
[C---:B------:R-:W-:Y:S01]  /*1b10*/  SHF.L.U32 R14, R0.reuse, 0x7, RZ ;  /* 0x00000007000e7819 */ /* 0x040fe200000006ff */
[----:B------:R-:W-:Y:S01]  /*1b20*/  ULEA UR4, UR7, UR4, 0x18 ;  /* 0x0000000407047291 */ /* 0x000fe2000f8ec0ff */
[----:B------:R-:W-:Y:S02]  /*1b30*/  LOP3.LUT R0, R0, 0x3, RZ, 0xc0, !PT ;  /* 0x0000000300007812 */ /* 0x000fe400078ec0ff */
[----:B------:R-:W-:-:S03]  /*1b40*/  LOP3.LUT R17, R14, 0x180, RZ, 0xc0, !PT ;  /* 0x000001800e117812 */ /* 0x000fc600078ec0ff */
[----:B------:R-:W-:Y:S01]  /*1b50*/  IMAD.MOV R20, RZ, RZ, -R0 ;  /* 0x000000ffff147224 */ /* 0x000fe200078e0a00 */
[----:B------:R-:W-:Y:S01]  /*1b60*/  LEA R21, R18, UR4, 0x2 ;  /* 0x0000000412157c11 */ /* 0x000fe2000f8e10ff */
[----:B------:R-:W-:-:S07]  /*1b70*/  IMAD.IADD R0, R17, 0x1, R18 ;  /* 0x0000000111007824 */ /* 0x000fce00078e0212 */
.L_x_50:
[----:B012---:R-:W0:Y:S01]  /*1b80*/  LDS R16, [R21] ;  /* 0x0000000015107984 */ /* 0x007e220000000800 */
[----:B---34-:R-:W0:Y:S01]  /*1b90*/  LDC.64 R22, c[0x4][0x8] ;  /* 0x01000200ff167b82 */ /* 0x018e220000000a00 */
[----:B------:R-:W-:Y:S02]  /*1ba0*/  IMAD.MOV.U32 R14, RZ, RZ, -0x1 ;  /* 0xffffffffff0e7424 */ /* 0x000fe400078e00ff */
[----:B0-----:R-:W-:-:S05]  /*1bb0*/  IMAD.WIDE R22, R16, 0x4, R22 ;  /* 0x0000000410167825 */ /* 0x001fca00078e0216 */
[----:B------:R-:W2:Y:S01]  /*1bc0*/  ATOMG.E.CAS.STRONG.GPU PT, R14, [R22], R14, R15 ;  /* 0x0000000e160e73a9 */ /* 0x000ea200001ee10f */
[----:B------:R-:W-:Y:S01]  /*1bd0*/  VIADD R20, R20, 0x1 ;  /* 0x0000000114147836 */ /* 0x000fe20000000000 */
[----:B------:R-:W-:Y:S04]  /*1be0*/  BSSY.RECONVERGENT B2, `(.L_x_43) ;  /* 0x0000038000027945 */ /* 0x000fe80003800200 */
[----:B------:R-:W-:Y:S01]  /*1bf0*/  BSSY.RELIABLE B3, `(.L_x_44) ;  /* 0x0000028000037945 */ /* 0x000fe20003800100 */
[----:B------:R-:W-:Y:S02]  /*1c00*/  PLOP3.LUT P1, PT, PT, PT, PT, 0x8, 0x80 ;  /* 0x000000000080781c */ /* 0x000fe40003f2e170 */
[----:B------:R-:W-:Y:S02]  /*1c10*/  ISETP.NE.AND P0, PT, R20, RZ, PT ;  /* 0x000000ff1400720c */ /* 0x000fe40003f05270 */
[----:B--2---:R-:W-:-:S13]  /*1c20*/  ISETP.NE.AND P2, PT, R14, -0x2, PT ;  /* 0xfffffffe0e00780c */ /* 0x004fda0003f45270 */
[----:B------:R-:W-:Y:S05]  /*1c30*/  @!P2 BRA `(.L_x_45) ;  /* 0x00000000008ca947 */ /* 0x000fea0003800000 */
[----:B------:R-:W-:-:S13]  /*1c40*/  ISETP.NE.AND P1, PT, R14, -0x1, PT ;  /* 0xffffffff0e00780c */ /* 0x000fda0003f25270 */
[----:B------:R-:W-:Y:S05]  /*1c50*/  @!P1 BREAK.RELIABLE B3 ;  /* 0x0000000000039942 */ /* 0x000fea0003800100 */
[----:B------:R-:W-:Y:S05]  /*1c60*/  @P1 BRA `(.L_x_46) ;  /* 0x00000000007c1947 */ /* 0x000fea0003800000 */
[----:B------:R-:W0:Y:S01]  /*1c70*/  S2R R14, SR_LANEID ;  /* 0x00000000000e7919 */ /* 0x000e220000000000 */
[----:B------:R-:W-:Y:S02]  /*1c80*/  VOTEU.ANY UR4, UPT, PT ;  /* 0x0000000000047886 */ /* 0x000fe400038e0100 */
[----:B------:R-:W0:Y:S08]  /*1c90*/  FLO.U32 R27, UR4 ;  /* 0x00000004001b7d00 */ /* 0x000e3000080e0000 */
[----:B------:R-:W1:Y:S01]  /*1ca0*/  POPC R25, UR4 ;  /* 0x0000000400197d09 */ /* 0x000e620008000000 */
[----:B0-----:R-:W-:-:S13]  /*1cb0*/  ISETP.EQ.U32.AND P1, PT, R27, R14, PT ;  /* 0x0000000e1b00720c */ /* 0x001fda0003f22070 */
[----:B-1----:R-:W2:Y:S01]  /*1cc0*/  @P1 ATOMG.E.ADD.STRONG.GPU PT, R24, desc[UR8][R4.64], R25 ;  /* 0x80000019041819a8 */ /* 0x002ea200081ef108 */
[----:B------:R-:W0:Y:S02]  /*1cd0*/  S2R R22, SR_LTMASK ;  /* 0x0000000000167919 */ /* 0x000e240000003900 */
[----:B0-----:R-:W-:-:S06]  /*1ce0*/  LOP3.LUT R26, R22, UR4, RZ, 0xc0, !PT ;  /* 0x00000004161a7c12 */ /* 0x001fcc000f8ec0ff */
[----:B------:R-:W0:Y:S01]  /*1cf0*/  POPC R26, R26 ;  /* 0x0000001a001a7309 */ /* 0x000e220000000000 */
[----:B--2---:R-:W0:Y:S02]  /*1d00*/  SHFL.IDX PT, R23, R24, R27, 0x1f ;  /* 0x00001f1b18177589 */ /* 0x004e2400000e0000 */
[----:B0-----:R-:W-:-:S05]  /*1d10*/  IMAD.IADD R23, R23, 0x1, R26 ;  /* 0x0000000117177824 */ /* 0x001fca00078e021a */
[----:B------:R-:W-:-:S13]  /*1d20*/  ISETP.GE.AND P1, PT, R23, 0x400, PT ;  /* 0x000004001700780c */ /* 0x000fda0003f26270 */
[----:B------:R-:W-:Y:S05]  /*1d30*/  @!P1 BRA `(.L_x_47) ;  /* 0x00000000003c9947 */ /* 0x000fea0003800000 */
[----:B------:R-:W-:Y:S02]  /*1d40*/  VOTEU.ANY UR4, UPT, PT ;  /* 0x0000000000047886 */ /* 0x000fe400038e0100 */
[----:B------:R-:W0:Y:S08]  /*1d50*/  FLO.U32 R27, UR4 ;  /* 0x00000004001b7d00 */ /* 0x000e3000080e0000 */
[----:B------:R-:W1:Y:S01]  /*1d60*/  POPC R25, UR4 ;  /* 0x0000000400197d09 */ /* 0x000e620008000000 */
[----:B0-----:R-:W-:-:S13]  /*1d70*/  ISETP.EQ.U32.AND P1, PT, R27, R14, PT ;  /* 0x0000000e1b00720c */ /* 0x001fda0003f22070 */
[----:B-1----:R-:W2:Y:S01]  /*1d80*/  @P1 ATOMG.E.ADD.STRONG.GPU PT, R14, desc[UR8][R8.64], R25 ;  /* 0x80000019080e19a8 */ /* 0x002ea200081ef108 */
[----:B------:R-:W-:-:S04]  /*1d90*/  LOP3.LUT R22, R22, UR4, RZ, 0xc0, !PT ;  /* 0x0000000416167c12 */ /* 0x000fc8000f8ec0ff */
[----:B------:R-:W0:Y:S01]  /*1da0*/  POPC R23, R22 ;  /* 0x0000001600177309 */ /* 0x000e220000000000 */
[----:B--2---:R-:W0:Y:S02]  /*1db0*/  SHFL.IDX PT, R14, R14, R27, 0x1f ;  /* 0x00001f1b0e0e7589 */ /* 0x004e2400000e0000 */
[----:B0-----:R-:W-:-:S05]  /*1dc0*/  IMAD.IADD R23, R14, 0x1, R23 ;  /* 0x000000010e177824 */ /* 0x001fca00078e0217 */
[----:B------:R-:W-:-:S13]  /*1dd0*/  ISETP.GT.AND P1, PT, R23, 0xbb7, PT ;  /* 0x00000bb71700780c */ /* 0x000fda0003f24270 */
[----:B------:R-:W-:Y:S05]  /*1de0*/  @P1 BRA `(.L_x_48) ;  /* 0x00000000005c1947 */ /* 0x000fea0003800000 */
[----:B------:R-:W-:Y:S01]  /*1df0*/  SHF.R.S32.HI R17, RZ, 0x1f, R16 ;  /* 0x0000001fff117819 */ /* 0x000fe20000011410 */
[----:B------:R-:W-:-:S05]  /*1e00*/  IMAD.WIDE R22, R23, 0x8, R10 ;  /* 0x0000000817167825 */ /* 0x000fca00078e020a */
[----:B------:R1:W-:Y:S01]  /*1e10*/  STG.E.64 desc[UR8][R22.64], R16 ;  /* 0x0000001016007986 */ /* 0x0003e2000c101b08 */
[----:B------:R-:W-:Y:S05]  /*1e20*/  BRA `(.L_x_48) ;  /* 0x00000000004c7947 */ /* 0x000fea0003800000 */
.L_x_47:
[----:B------:R-:W-:-:S05]  /*1e30*/  IMAD.WIDE R22, R23, 0x4, R12 ;  /* 0x0000000417167825 */ /* 0x000fca00078e020c */
[----:B------:R0:W-:Y:S01]  /*1e40*/  STG.E desc[UR8][R22.64], R16 ;  /* 0x0000001016007986 */ /* 0x0001e2000c101908 */
[----:B------:R-:W-:Y:S05]  /*1e50*/  BRA `(.L_x_48) ;  /* 0x0000000000407947 */ /* 0x000fea0003800000 */
.L_x_46:
[----:B------:R-:W-:-:S13]  /*1e60*/  ISETP.NE.AND P1, PT, R14, R15, PT ;  /* 0x0000000f0e00720c */ /* 0x000fda0003f25270 */
.L_x_45:
[----:B------:R-:W-:Y:S05]  /*1e70*/  BSYNC.RELIABLE B3 ;  /* 0x0000000000037941 */ /* 0x000fea0003800100 */
.L_x_44:
[----:B------:R-:W-:-:S13]  /*1e80*/  ISETP.LT.AND P2, PT, R14, 0x20, PT ;  /* 0x000000200e00780c */ /* 0x000fda0003f41270 */
[----:B------:R-:W-:Y:S05]  /*1e90*/  @P1 BRA P2, `(.L_x_49) ;  /* 0x0000000000141947 */ /* 0x000fea0001000000 */
[----:B------:R-:W-:-:S13]  /*1ea0*/  ISETP.NE.AND P1, PT, R14, -0x2, PT ;  /* 0xfffffffe0e00780c */ /* 0x000fda0003f25270 */
[----:B------:R-:W-:Y:S05]  /*1eb0*/  @P1 BRA `(.L_x_48) ;  /* 0x0000000000281947 */ /* 0x000fea0003800000 */
[----:B------:R-:W-:-:S05]  /*1ec0*/  IMAD.MOV.U32 R14, RZ, RZ, -0x2 ;  /* 0xfffffffeff0e7424 */ /* 0x000fca00078e00ff */
[----:B------:R3:W5:Y:S01]  /*1ed0*/  ATOMG.E.CAS.STRONG.GPU PT, RZ, [R22], R14, R15 ;  /* 0x0000000e16ff73a9 */ /* 0x00076200001ee10f */
[----:B------:R-:W-:Y:S05]  /*1ee0*/  BRA `(.L_x_48) ;  /* 0x00000000001c7947 */ /* 0x000fea0003800000 */
.L_x_49:
[----:B------:R-:W-:Y:S01]  /*1ef0*/  ISETP.GE.AND P1, PT, R14, R15, PT ;  /* 0x0000000f0e00720c */ /* 0x000fe20003f26270 */
[----:B------:R-:W-:-:S12]  /*1f00*/  IMAD.MOV.U32 R24, RZ, RZ, 0x1 ;  /* 0x00000001ff187424 */ /* 0x000fd800078e00ff */
[C---:B------:R-:W-:Y:S01]  /*1f10*/  @P1 IADD3 R16, P2, PT, R14.reuse, R2, RZ ;  /* 0x000000020e101210 */ /* 0x040fe20007f5e0ff */
[----:B------:R-:W-:-:S04]  /*1f20*/  @!P1 IMAD.WIDE R22, R14, 0x20, R6 ;  /* 0x000000200e169825 */ /* 0x000fc800078e0206 */
[----:B------:R-:W-:-:S05]  /*1f30*/  @P1 IMAD.X R17, RZ, RZ, R3, P2 ;  /* 0x000000ffff111224 */ /* 0x000fca00010e0603 */
[----:B------:R2:W-:Y:S04]  /*1f40*/  @P1 STG.E.U8 desc[UR8][R16.64], R24 ;  /* 0x0000001810001986 */ /* 0x0005e8000c101108 */
[----:B------:R2:W-:Y:S02]  /*1f50*/  @!P1 STG.E.U8 desc[UR8][R22.64], R24 ;  /* 0x0000001816009986 */ /* 0x0005e4000c101108 */
.L_x_48:
[----:B------:R-:W-:Y:S05]  /*1f60*/  BSYNC.RECONVERGENT B2 ;  /* 0x0000000000027941 */ /* 0x000fea0003800200 */
.L_x_43:
[----:B------:R-:W-:Y:S01]  /*1f70*/  VIADD R21, R21, 0x200 ;  /* 0x0000020015157836 */ /* 0x000fe20000000000 */
[----:B------:R-:W-:Y:S06]  /*1f80*/  @P0 BRA `(.L_x_50) ;  /* 0xfffffff800fc0947 */ /* 0x000fec000383ffff */
.L_x_42:
[----:B------:R-:W-:Y:S05]  /*1f90*/  BSYNC.RECONVERGENT B1 ;  /* 0x0000000000017941 */ /* 0x000fea0003800200 */
.L_x_41:
[----:B------:R-:W-:-:S13]  /*1fa0*/  ISETP.GE.U32.AND P0, PT, R19, 0x180, PT ;  /* 0x000001801300780c */ /* 0x000fda0003f06070 */
[----:B------:R-:W-:Y:S05]  /*1fb0*/  @!P0 BRA `(.L_x_40) ;  /* 0x0000001000088947 */ /* 0x000fea0003800000 */
[----:B------:R-:W0:Y:S01]  /*1fc0*/  S2UR UR5, SR_CgaCtaId ;  /* 0x00000000000579c3 */ /* 0x000e220000008800 */
[----:B------:R-:W-:Y:S02]  /*1fd0*/  UMOV UR4, 0x400 ;  /* 0x0000040000047882 */ /* 0x000fe40000000000 */
[----:B------:R-:W-:-:S04]  /*1fe0*/  UIADD3 UR4, UPT, UPT, UR4, 0x14, URZ ;  /* 0x0000001404047890 */ /* 0x000fc8000fffe0ff */
[----:B0-----:R-:W-:-:S06]  /*1ff0*/  ULEA UR4, UR5, UR4, 0x18 ;  /* 0x0000000405047291 */ /* 0x001fcc000f8ec0ff */
[----:B---3--:R-:W-:-:S05]  /*2000*/  LEA R14, R0, UR4, 0x2 ;  /* 0x00000004000e7c11 */ /* 0x008fca000f8e10ff */
[----:B------:R-:W-:-:S07]  /*2010*/  VIADD R14, R14, 0x400 ;  /* 0x000004000e0e7836 */ /* 0x000fce0000000000 */
.L_x_78:
[----:B0123--:R-:W0:Y:S01]  /*2020*/  LDS R20, [R14+-0x400] ;  /* 0xfffc00000e147984 */ /* 0x00fe220000000800 */
[----:B-12---:R-:W0:Y:S01]  /*2030*/  LDC.64 R16, c[0x4][0x8] ;  /* 0x01000200ff107b82 */ /* 0x006e220000000a00 */
[----:B----4-:R-:W-:Y:S02]  /*2040*/  IMAD.MOV.U32 R24, RZ, RZ, -0x1 ;  /* 0xffffffffff187424 */ /* 0x010fe400078e00ff */
[----:B------:R-:W-:Y:S02]  /*2050*/  IMAD.MOV.U32 R25, RZ, RZ, R15 ;  /* 0x000000ffff197224 */ /* 0x000fe400078e000f */
[----:B0-----:R-:W-:-:S05]  /*2060*/  IMAD.WIDE R22, R20, 0x4, R16 ;  /* 0x0000000414167825 */ /* 0x001fca00078e0210 */
[----:B------:R-:W2:Y:S01]  /*2070*/  ATOMG.E.CAS.STRONG.GPU PT, R19, [R22], R24, R25 ;  /* 0x00000018161373a9 */ /* 0x000ea200001ee119 */
[----:B------:R-:W-:Y:S01]  /*2080*/  VIADD R0, R0, 0x200 ;  /* 0x0000020000007836 */ /* 0x000fe20000000000 */
[----:B------:R-:W-:Y:S04]  /*2090*/  BSSY.RECONVERGENT B1, `(.L_x_51) ;  /* 0x0000038000017945 */ /* 0x000fe80003800200 */
[----:B------:R-:W-:Y:S01]  /*20a0*/  BSSY.RELIABLE B2, `(.L_x_52) ;  /* 0x0000027000027945 */ /* 0x000fe20003800100 */
[----:B------:R-:W-:Y:S02]  /*20b0*/  PLOP3.LUT P0, PT, PT, PT, PT, 0x8, 0x80 ;  /* 0x000000000080781c */ /* 0x000fe40003f0e170 */
[----:B------:R-:W-:Y:S02]  /*20c0*/  ISETP.GE.AND P1, PT, R0, UR10, PT ;  /* 0x0000000a00007c0c */ /* 0x000fe4000bf26270 */
        /* <DEDUP_REMOVED lines=12> */
[----:B0-----:R-:W-:-:S04]  /*2190*/  LOP3.LUT R27, R24, UR4, RZ, 0xc0, !PT ;  /* 0x00000004181b7c12 */ /* 0x001fc8000f8ec0ff */
[----:B------:R-:W0:Y:S01]  /*21a0*/  POPC R22, R27 ;  /* 0x0000001b00167309 */ /* 0x000e220000000000 */
[----:B--2---:R-:W0:Y:S02]  /*21b0*/  SHFL.IDX PT, R23, R25, R26, 0x1f ;  /* 0x00001f1a19177589 */ /* 0x004e2400000e0000 */
[----:B0-----:R-:W-:-:S05]  /*21c0*/  IMAD.IADD R23, R23, 0x1, R22 ;  /* 0x0000000117177824 */ /* 0x001fca00078e0216 */
[----:B------:R-:W-:-:S13]  /*21d0*/  ISETP.GT.AND P0, PT, R23, 0x3ff, PT ;  /* 0x000003ff1700780c */ /* 0x000fda0003f04270 */
[----:B------:R-:W-:-:S05]  /*21e0*/  @!P0 IMAD.WIDE R22, R23, 0x4, R12 ;  /* 0x0000000417168825 */ /* 0x000fca00078e020c */
[----:B------:R0:W-:Y:S01]  /*21f0*/  @!P0 STG.E desc[UR8][R22.64], R20 ;  /* 0x0000001416008986 */ /* 0x0001e2000c101908 */
[----:B------:R-:W-:Y:S05]  /*2200*/  @!P0 BRA `(.L_x_55) ;  /* 0x0000000000808947 */ /* 0x000fea0003800000 */
[----:B------:R-:W-:Y:S02]  /*2210*/  VOTEU.ANY UR4, UPT, PT ;  /* 0x0000000000047886 */ /* 0x000fe400038e0100 */
[----:B0-----:R-:W0:Y:S08]  /*2220*/  FLO.U32 R22, UR4 ;  /* 0x0000000400167d00 */ /* 0x001e3000080e0000 */
[----:B------:R-:W1:Y:S01]  /*2230*/  POPC R25, UR4 ;  /* 0x0000000400197d09 */ /* 0x000e620008000000 */
[----:B0-----:R-:W-:-:S13]  /*2240*/  ISETP.EQ.U32.AND P0, PT, R22, R19, PT ;  /* 0x000000131600720c */ /* 0x001fda0003f02070 */
[----:B-1----:R-:W2:Y:S01]  /*2250*/  @P0 ATOMG.E.ADD.STRONG.GPU PT, R25, desc[UR8][R8.64], R25 ;  /* 0x80000019081909a8 */ /* 0x002ea200081ef108 */
[----:B------:R-:W-:-:S06]  /*2260*/  LOP3.LUT R24, R24, UR4, RZ, 0xc0, !PT ;  /* 0x0000000418187c12 */ /* 0x000fcc000f8ec0ff */
        /* <DEDUP_REMOVED lines=9> */
.L_x_54:
[----:B------:R-:W-:-:S13]  /*2300*/  ISETP.NE.AND P0, PT, R19, R15, PT ;  /* 0x0000000f1300720c */ /* 0x000fda0003f05270 */
.L_x_53:
[----:B------:R-:W-:Y:S05]  /*2310*/  BSYNC.RELIABLE B2 ;  /* 0x0000000000027941 */ /* 0x000fea0003800100 */
.L_x_52:
[----:B------:R-:W-:-:S13]  /*2320*/  ISETP.GT.OR P0, PT, R19, 0x1f, !P0 ;  /* 0x0000001f1300780c */ /* 0x000fda0004704670 */
[----:B------:R-:W-:Y:S05]  /*2330*/  @P0 BRA `(.L_x_56) ;  /* 0x0000000000200947 */ /* 0x000fea0003800000 */
[----:B------:R-:W-:Y:S01]  /*2340*/  ISETP.GE.AND P0, PT, R19, R15, PT ;  /* 0x0000000f1300720c */ /* 0x000fe20003f06270 */
[----:B------:R-:W-:-:S12]  /*2350*/  IMAD.MOV.U32 R24, RZ, RZ, 0x1 ;  /* 0x00000001ff187424 */ /* 0x000fd800078e00ff */
[C---:B------:R-:W-:Y:S01]  /*2360*/  @P0 IADD3 R20, P2, PT, R19.reuse, R2, RZ ;  /* 0x0000000213140210 */ /* 0x040fe20007f5e0ff */
[----:B------:R-:W-:-:S04]  /*2370*/  @!P0 IMAD.WIDE R22, R19, 0x20, R6 ;  /* 0x0000002013168825 */ /* 0x000fc800078e0206 */
[----:B------:R-:W-:Y:S01]  /*2380*/  @P0 IMAD.X R21, RZ, RZ, R3, P2 ;  /* 0x000000ffff150224 */ /* 0x000fe200010e0603 */
[----:B------:R3:W-:Y:S04]  /*2390*/  @!P0 STG.E.U8 desc[UR8][R22.64], R24 ;  /* 0x0000001816008986 */ /* 0x0007e8000c101108 */
[----:B------:R3:W-:Y:S01]  /*23a0*/  @P0 STG.E.U8 desc[UR8][R20.64], R24 ;  /* 0x0000001814000986 */ /* 0x0007e2000c101108 */
[----:B------:R-:W-:Y:S05]  /*23b0*/  BRA `(.L_x_55) ;  /* 0x0000000000147947 */ /* 0x000fea0003800000 */
.L_x_56:
[----:B------:R-:W-:-:S13]  /*23c0*/  ISETP.NE.AND P0, PT, R19, -0x2, PT ;  /* 0xfffffffe1300780c */ /* 0x000fda0003f05270 */
[----:B------:R-:W-:Y:S05]  /*23d0*/  @P0 BRA `(.L_x_55) ;  /* 0x00000000000c0947 */ /* 0x000fea0003800000 */
[----:B------:R-:W-:Y:S01]  /*23e0*/  MOV R20, 0xfffffffe ;  /* 0xfffffffe00147802 */ /* 0x000fe20000000f00 */
[----:B------:R-:W-:-:S05]  /*23f0*/  IMAD.MOV.U32 R21, RZ, RZ, R15 ;  /* 0x000000ffff157224 */ /* 0x000fca00078e000f */
[----:B------:R2:W5:Y:S02]  /*2400*/  ATOMG.E.CAS.STRONG.GPU PT, RZ, [R22], R20, R21 ;  /* 0x0000001416ff73a9 */ /* 0x00056400001ee115 */
.L_x_55:
[----:B------:R-:W-:Y:S05]  /*2410*/  BSYNC.RECONVERGENT B1 ;  /* 0x0000000000017941 */ /* 0x000fea0003800200 */
.L_x_51:
[----:B0123--:R-:W0:Y:S01]  /*2420*/  LDS R20, [R14+-0x200] ;  /* 0xfffe00000e147984 */ /* 0x00fe220000000800 */
[----:B------:R-:W-:Y:S02]  /*2430*/  IMAD.MOV.U32 R24, RZ, RZ, -0x1 ;  /* 0xffffffffff187424 */ /* 0x000fe400078e00ff */
[----:B------:R-:W-:Y:S02]  /*2440*/  IMAD.MOV.U32 R25, RZ, RZ, R15 ;  /* 0x000000ffff197224 */ /* 0x000fe400078e000f */
[----:B0-----:R-:W-:-:S05]  /*2450*/  IMAD.WIDE R22, R20, 0x4, R16 ;  /* 0x0000000414167825 */ /* 0x001fca00078e0210 */
[----:B------:R-:W2:Y:S01]  /*2460*/  ATOMG.E.CAS.STRONG.GPU PT, R19, [R22], R24, R25 ;  /* 0x00000018161373a9 */ /* 0x000ea200001ee119 */
[----:B------:R-:W-:Y:S04]  /*2470*/  BSSY.RECONVERGENT B1, `(.L_x_57) ;  /* 0x0000038000017945 */ /* 0x000fe80003800200 */
[----:B------:R-:W-:Y:S01]  /*2480*/  BSSY.RELIABLE B2, `(.L_x_58) ;  /* 0x0000027000027945 */ /* 0x000fe20003800100 */
[----:B------:R-:W-:Y:S02]  /*2490*/  PLOP3.LUT P0, PT, PT, PT, PT, 0x8, 0x80 ;  /* 0x000000000080781c */ /* 0x000fe40003f0e170 */
        /* <DEDUP_REMOVED lines=33> */
.L_x_61:
[----:B------:R-:W-:-:S05]  /*26b0*/  IMAD.WIDE R22, R23, 0x4, R12 ;  /* 0x0000000417167825 */ /* 0x000fca00078e020c */
[----:B------:R2:W-:Y:S01]  /*26c0*/  STG.E desc[UR8][R22.64], R20 ;  /* 0x0000001416007986 */ /* 0x0005e2000c101908 */
[----:B------:R-:W-:Y:S05]  /*26d0*/  BRA `(.L_x_62) ;  /* 0x0000000000447947 */ /* 0x000fea0003800000 */
.L_x_60:
[----:B------:R-:W-:-:S13]  /*26e0*/  ISETP.NE.AND P0, PT, R19, R15, PT ;  /* 0x0000000f1300720c */ /* 0x000fda0003f05270 */
.L_x_59:
[----:B------:R-:W-:Y:S05]  /*26f0*/  BSYNC.RELIABLE B2 ;  /* 0x0000000000027941 */ /* 0x000fea0003800100 */
.L_x_58:
[----:B------:R-:W-:-:S13]  /*2700*/  ISETP.LT.AND P2, PT, R19, 0x20, PT ;  /* 0x000000201300780c */ /* 0x000fda0003f41270 */
[----:B------:R-:W-:Y:S05]  /*2710*/  @P0 BRA P2, `(.L_x_63) ;  /* 0x0000000000180947 */ /* 0x000fea0001000000 */
[----:B------:R-:W-:-:S13]  /*2720*/  ISETP.NE.AND P0, PT, R19, -0x2, PT ;  /* 0xfffffffe1300780c */ /* 0x000fda0003f05270 */
[----:B------:R-:W-:Y:S05]  /*2730*/  @P0 BRA `(.L_x_62) ;  /* 0x00000000002c0947 */ /* 0x000fea0003800000 */
[----:B------:R-:W-:Y:S02]  /*2740*/  IMAD.MOV.U32 R20, RZ, RZ, -0x2 ;  /* 0xfffffffeff147424 */ /* 0x000fe400078e00ff */
[----:B------:R-:W-:-:S05]  /*2750*/  IMAD.MOV.U32 R21, RZ, RZ, R15 ;  /* 0x000000ffff157224 */ /* 0x000fca00078e000f */
[----:B------:R1:W5:Y:S01]  /*2760*/  ATOMG.E.CAS.STRONG.GPU PT, RZ, [R22], R20, R21 ;  /* 0x0000001416ff73a9 */ /* 0x00036200001ee115 */
[----:B------:R-:W-:Y:S05]  /*2770*/  BRA `(.L_x_62) ;  /* 0x00000000001c7947 */ /* 0x000fea0003800000 */
.L_x_63:
[----:B------:R-:W-:Y:S01]  /*2780*/  ISETP.GE.AND P0, PT, R19, R15, PT ;  /* 0x0000000f1300720c */ /* 0x000fe20003f06270 */
[----:B------:R-:W-:-:S12]  /*2790*/  IMAD.MOV.U32 R24, RZ, RZ, 0x1 ;  /* 0x00000001ff187424 */ /* 0x000fd800078e00ff */
[C---:B------:R-:W-:Y:S01]  /*27a0*/  @P0 IADD3 R20, P2, PT, R19.reuse, R2, RZ ;  /* 0x0000000213140210 */ /* 0x040fe20007f5e0ff */
[----:B------:R-:W-:-:S04]  /*27b0*/  @!P0 IMAD.WIDE R22, R19, 0x20, R6 ;  /* 0x0000002013168825 */ /* 0x000fc800078e0206 */
[----:B------:R-:W-:-:S05]  /*27c0*/  @P0 IMAD.X R21, RZ, RZ, R3, P2 ;  /* 0x000000ffff150224 */ /* 0x000fca00010e0603 */
[----:B------:R0:W-:Y:S04]  /*27d0*/  @P0 STG.E.U8 desc[UR8][R20.64], R24 ;  /* 0x0000001814000986 */ /* 0x0001e8000c101108 */
[----:B------:R0:W-:Y:S02]  /*27e0*/  @!P0 STG.E.U8 desc[UR8][R22.64], R24 ;  /* 0x0000001816008986 */ /* 0x0001e4000c101108 */
.L_x_62:
[----:B------:R-:W-:Y:S05]  /*27f0*/  BSYNC.RECONVERGENT B1 ;  /* 0x0000000000017941 */ /* 0x000fea0003800200 */
.L_x_57:
[----:B0123--:R-:W0:Y:S01]  /*2800*/  LDS R20, [R14] ;  /* 0x000000000e147984 */ /* 0x00fe220000000800 */
        /* <DEDUP_REMOVED lines=40> */
.L_x_68:
[----:B------:R-:W-:-:S05]  /*2a90*/  IMAD.WIDE R22, R23, 0x4, R12 ;  /* 0x0000000417167825 */ /* 0x000fca00078e020c */
[----:B------:R1:W-:Y:S01]  /*2aa0*/  STG.E desc[UR8][R22.64], R20 ;  /* 0x0000001416007986 */ /* 0x0003e2000c101908 */
[----:B------:R-:W-:Y:S05]  /*2ab0*/  BRA `(.L_x_69) ;  /* 0x0000000000447947 */ /* 0x000fea0003800000 */
.L_x_67:
[----:B------:R-:W-:-:S13]  /*2ac0*/  ISETP.NE.AND P0, PT, R19, R15, PT ;  /* 0x0000000f1300720c */ /* 0x000fda0003f05270 */
.L_x_66:
[----:B------:R-:W-:Y:S05]  /*2ad0*/  BSYNC.RELIABLE B2 ;  /* 0x0000000000027941 */ /* 0x000fea0003800100 */
.L_x_65:
        /* <DEDUP_REMOVED lines=8> */
.L_x_70:
[----:B------:R-:W-:Y:S01]  /*2b60*/  ISETP.GE.AND P0, PT, R19, R15, PT ;  /* 0x0000000f1300720c */ /* 0x000fe20003f06270 */
[----:B------:R-:W-:-:S12]  /*2b70*/  IMAD.MOV.U32 R24, RZ, RZ, 0x1 ;  /* 0x00000001ff187424 */ /* 0x000fd800078e00ff */
[C---:B------:R-:W-:Y:S01]  /*2b80*/  @P0 IADD3 R20, P2, PT, R19.reuse, R2, RZ ;  /* 0x0000000213140210 */ /* 0x040fe20007f5e0ff */
[----:B------:R-:W-:-:S04]  /*2b90*/  @!P0 IMAD.WIDE R22, R19, 0x20, R6 ;  /* 0x0000002013168825 */ /* 0x000fc800078e0206 */
[----:B------:R-:W-:-:S05]  /*2ba0*/  @P0 IMAD.X R21, RZ, RZ, R3, P2 ;  /* 0x000000ffff150224 */ /* 0x000fca00010e0603 */
[----:B------:R2:W-:Y:S04]  /*2bb0*/  @P0 STG.E.U8 desc[UR8][R20.64], R24 ;  /* 0x0000001814000986 */ /* 0x0005e8000c101108 */
[----:B------:R2:W-:Y:S02]  /*2bc0*/  @!P0 STG.E.U8 desc[UR8][R22.64], R24 ;  /* 0x0000001816008986 */ /* 0x0005e4000c101108 */
.L_x_69:
[----:B------:R-:W-:Y:S05]  /*2bd0*/  BSYNC.RECONVERGENT B1 ;  /* 0x0000000000017941 */ /* 0x000fea0003800200 */
.L_x_64:
[----:B0123--:R-:W0:Y:S01]  /*2be0*/  LDS R20, [R14+0x200] ;  /* 0x000200000e147984 */ /* 0x00fe220000000800 */
[----:B------:R-:W-:Y:S01]  /*2bf0*/  MOV R22, 0xffffffff ;  /* 0xffffffff00167802 */ /* 0x000fe20000000f00 */
        /* <DEDUP_REMOVED lines=39> */
.L_x_75:
[----:B------:R-:W-:-:S05]  /*2e70*/  IMAD.WIDE R16, R17, 0x4, R12 ;  /* 0x0000000411107825 */ /* 0x000fca00078e020c */
[----:B------:R0:W-:Y:S01]  /*2e80*/  STG.E desc[UR8][R16.64], R20 ;  /* 0x0000001410007986 */ /* 0x0001e2000c101908 */
[----:B------:R-:W-:Y:S05]  /*2e90*/  BRA `(.L_x_76) ;  /* 0x0000000000447947 */ /* 0x000fea0003800000 */
.L_x_74:
[----:B------:R-:W-:-:S13]  /*2ea0*/  ISETP.NE.AND P0, PT, R19, R15, PT ;  /* 0x0000000f1300720c */ /* 0x000fda0003f05270 */
.L_x_73:
[----:B------:R-:W-:Y:S05]  /*2eb0*/  BSYNC.RELIABLE B2 ;  /* 0x0000000000027941 */ /* 0x000fea0003800100 */
.L_x_72:
        /* <DEDUP_REMOVED lines=8> */
.L_x_77:
[----:B------:R-:W-:Y:S01]  /*2f40*/  ISETP.GE.AND P0, PT, R19, R15, PT ;  /* 0x0000000f1300720c */ /* 0x000fe20003f06270 */
[----:B------:R-:W-:-:S12]  /*2f50*/  IMAD.MOV.U32 R22, RZ, RZ, 0x1 ;  /* 0x00000001ff167424 */ /* 0x000fd800078e00ff */
[C---:B------:R-:W-:Y:S01]  /*2f60*/  @P0 IADD3 R16, P2, PT, R19.reuse, R2, RZ ;  /* 0x0000000213100210 */ /* 0x040fe20007f5e0ff */
[----:B------:R-:W-:-:S04]  /*2f70*/  @!P0 IMAD.WIDE R20, R19, 0x20, R6 ;  /* 0x0000002013148825 */ /* 0x000fc800078e0206 */
[----:B------:R-:W-:-:S05]  /*2f80*/  @P0 IMAD.X R17, RZ, RZ, R3, P2 ;  /* 0x000000ffff110224 */ /* 0x000fca00010e0603 */
[----:B------:R2:W-:Y:S04]  /*2f90*/  @P0 STG.E.U8 desc[UR8][R16.64], R22 ;  /* 0x0000001610000986 */ /* 0x0005e8000c101108 */
[----:B------:R2:W-:Y:S02]  /*2fa0*/  @!P0 STG.E.U8 desc[UR8][R20.64], R22 ;  /* 0x0000001614008986 */ /* 0x0005e4000c101108 */
.L_x_76:
[----:B------:R-:W-:Y:S05]  /*2fb0*/  BSYNC.RECONVERGENT B1 ;  /* 0x0000000000017941 */ /* 0x000fea0003800200 */
.L_x_71:
[----:B------:R-:W-:Y:S01]  /*2fc0*/  VIADD R14, R14, 0x800 ;  /* 0x000008000e0e7836 */ /* 0x000fe20000000000 */
[----:B------:R-:W-:Y:S06]  /*2fd0*/  @!P1 BRA `(.L_x_78) ;  /* 0xfffffff000109947 */ /* 0x000fec000383ffff */
.L_x_40:
[----:B------:R-:W-:Y:S05]  /*2fe0*/  BSYNC.RECONVERGENT B0 ;  /* 0x0000000000007941 */ /* 0x000fea0003800200 */
.L_x_39:
[----:B------:R-:W-:Y:S05]  /*2ff0*/  BRA `(.L_x_79) ;  /* 0x0000000000147947 */ /* 0x000fea0003800000 */
.L_x_38:
[----:B------:R-:W0:Y:S01]  /*3000*/  LDS R5, [UR4+0x10] ;  /* 0x00001004ff057984 */ /* 0x000e220008000800 */
[----:B------:R-:W0:Y:S01]  /*3010*/  LDC.64 R2, c[0x4][0x8] ;  /* 0x01000200ff027b82 */ /* 0x000e220000000a00 */
[----:B------:R-:W-:Y:S02]  /*3020*/  IMAD.MOV.U32 R7, RZ, RZ, -0x2 ;  /* 0xfffffffeff077424 */ /* 0x000fe400078e00ff */
[----:B0-----:R-:W-:-:S05]  /*3030*/  IMAD.WIDE R2, R5, 0x4, R2 ;  /* 0x0000000405027825 */ /* 0x001fca00078e0202 */
[----:B------:R0:W-:Y:S02]  /*3040*/  STG.E desc[UR8][R2.64], R7 ;  /* 0x0000000702007986 */ /* 0x0001e4000c101908 */
.L_x_79:
[----:B------:R-:W-:Y:S01]  /*3050*/  BAR.SYNC.DEFER_BLOCKING 0x0 ;  /* 0x0000000000007b1d */ /* 0x000fe20000010000 */
[----:B------:R-:W-:-:S13]  /*3060*/  ISETP.NE.AND P0, PT, R18, RZ, PT ;  /* 0x000000ff1200720c */ /* 0x000fda0003f05270 */
[----:B------:R-:W-:Y:S05]  /*3070*/  @P0 EXIT ;  /* 0x000000000000094d */ /* 0x000fea0003800000 */
[----:B------:R-:W1:Y:S01]  /*3080*/  S2UR UR5, SR_CgaCtaId ;  /* 0x00000000000579c3 */ /* 0x000e620000008800 */
[----:B------:R-:W-:-:S07]  /*3090*/  UMOV UR4, 0x400 ;  /* 0x0000040000047882 */ /* 0x000fce0000000000 */
[----:B0-----:R-:W0:Y:S08]  /*30a0*/  LDC.64 R2, c[0x4][0x18] ;  /* 0x01000600ff027b82 */ /* 0x001e300000000a00 */
[----:B------:R-:W2:Y:S01]  /*30b0*/  LDC.64 R4, c[0x4][0x28] ;  /* 0x01000a00ff047b82 */ /* 0x000ea20000000a00 */
[----:B-1----:R-:W-:-:S09]  /*30c0*/  ULEA UR4, UR5, UR4, 0x18 ;  /* 0x0000000405047291 */ /* 0x002fd2000f8ec0ff */
[----:B------:R-:W0:Y:S02]  /*30d0*/  LDS R7, [UR4+0x1018] ;  /* 0x00101804ff077984 */ /* 0x000e240008000800 */
[----:B0-----:R-:W-:-:S05]  /*30e0*/  IMAD.WIDE R2, R7, 0x4, R2 ;  /* 0x0000000407027825 */ /* 0x001fca00078e0202 */
[----:B------:R-:W3:Y:S01]  /*30f0*/  LDG.E R0, desc[UR8][R2.64] ;  /* 0x0000000802007981 */ /* 0x000ee2000c1e1900 */
[----:B--2---:R-:W-:Y:S01]  /*3100*/  IMAD.WIDE R4, R7, 0x4, R4 ;  /* 0x0000000407047825 */ /* 0x004fe200078e0204 */
[----:B---3--:R-:W-:-:S13]  /*3110*/  ISETP.GE.AND P0, PT, R0, 0x400, PT ;  /* 0x000004000000780c */ /* 0x008fda0003f06270 */
[----:B------:R-:W-:-:S05]  /*3120*/  @P0 IMAD.MOV.U32 R9, RZ, RZ, 0x3ff ;  /* 0x000003ffff090424 */ /* 0x000fca00078e00ff */
[----:B------:R0:W-:Y:S04]  /*3130*/  @P0 STG.E desc[UR8][R2.64], R9 ;  /* 0x0000000902000986 */ /* 0x0001e8000c101908 */
[----:B------:R-:W2:Y:S02]  /*3140*/  LDG.E R4, desc[UR8][R4.64] ;  /* 0x0000000804047981 */ /* 0x000ea4000c1e1900 */
[----:B--2---:R-:W-:-:S13]  /*3150*/  ISETP.GE.AND P0, PT, R4, 0xbb8, PT ;  /* 0x00000bb80400780c */ /* 0x004fda0003f06270 */
[----:B0-----:R-:W-:Y:S05]  /*3160*/  @!P0 EXIT ;  /* 0x000000000000894d */ /* 0x001fea0003800000 */
[----:B------:R-:W-:-:S05]  /*3170*/  IMAD.MOV.U32 R5, RZ, RZ, 0xbb7 ;  /* 0x00000bb7ff057424 */ /* 0x000fca00078e00ff */
[----:B------:R-:W-:Y:S01]  /*3180*/  STG.E desc[UR8][R2.64], R5 ;  /* 0x0000000502007986 */ /* 0x000fe2000c101908 */
[----:B------:R-:W-:Y:S05]  /*3190*/  EXIT ;  /* 0x000000000000794d */ /* 0x000fea0003800000 */
        .weak           $__internal_0_$__cuda_sm20_sqrt_rn_f32_slowpath
        .type           $__internal_0_$__cuda_sm20_sqrt_rn_f32_slowpath,@function
        .size           $__internal_0_$__cuda_sm20_sqrt_rn_f32_slowpath,(.L_x_82 - $__internal_0_$__cuda_sm20_sqrt_rn_f32_slowpath)
$__internal_0_$__cuda_sm20_sqrt_rn_f32_slowpath:
[----:B------:R-:W-:-:S13]  /*31a0*/  LOP3.LUT P0, RZ, R0, 0x7fffffff, RZ, 0xc0, !PT ;  /* 0x7fffffff00ff7812 */ /* 0x000fda000780c0ff */
[----:B------:R-:W-:Y:S01]  /*31b0*/  @!P0 IMAD.MOV.U32 R27, RZ, RZ, R0 ;  /* 0x000000ffff1b8224 */ /* 0x000fe200078e0000 */
[----:B------:R-:W-:Y:S06]  /*31c0*/  @!P0 BRA `(.L_x_80) ;  /* 0x0000000000408947 */ /* 0x000fec0003800000 */
[----:B------:R-:W-:-:S13]  /*31d0*/  FSETP.GEU.FTZ.AND P0, PT, R0, RZ, PT ;  /* 0x000000ff0000720b */ /* 0x000fda0003f1e000 */
[----:B------:R-:W-:Y:S01]  /*31e0*/  @!P0 IMAD.MOV.U32 R27, RZ, RZ, 0x7fffffff ;  /* 0x7fffffffff1b8424 */ /* 0x000fe200078e00ff */
[----:B------:R-:W-:Y:S06]  /*31f0*/  @!P0 BRA `(.L_x_80) ;  /* 0x0000000000348947 */ /* 0x000fec0003800000 */
[----:B------:R-:W-:-:S13]  /*3200*/  FSETP.GTU.FTZ.AND P0, PT, |R0|, +INF , PT ;  /* 0x7f8000000000780b */ /* 0x000fda0003f1c200 */
[----:B------:R-:W-:Y:S01]  /*3210*/  @P0 FADD.FTZ R27, R0, 1 ;  /* 0x3f800000001b0421 */ /* 0x000fe20000010000 */
[----:B------:R-:W-:Y:S06]  /*3220*/  @P0 BRA `(.L_x_80) ;  /* 0x0000000000280947 */ /* 0x000fec0003800000 */
[----:B------:R-:W-:-:S13]  /*3230*/  FSETP.NEU.FTZ.AND P0, PT, |R0|, +INF , PT ;  /* 0x7f8000000000780b */ /* 0x000fda0003f1d200 */
[----:B------:R-:W-:-:S04]  /*3240*/  @P0 FFMA R26, R0, 1.84467440737095516160e+19, RZ ;  /* 0x5f800000001a0823 */ /* 0x000fc800000000ff */
[----:B------:R-:W0:Y:S02]  /*3250*/  @P0 MUFU.RSQ R27, R26 ;  /* 0x0000001a001b0308 */ /* 0x000e240000001400 */
[----:B0-----:R-:W-:Y:S01]  /*3260*/  @P0 FMUL.FTZ R29, R26, R27 ;  /* 0x0000001b1a1d0220 */ /* 0x001fe20000410000 */
[----:B------:R-:W-:-:S03]  /*3270*/  @P0 FMUL.FTZ R27, R27, 0.5 ;  /* 0x3f0000001b1b0820 */ /* 0x000fc60000410000 */
[----:B------:R-:W-:-:S04]  /*3280*/  @P0 FADD.FTZ R28, -R29, -RZ ;  /* 0x800000ff1d1c0221 */ /* 0x000fc80000010100 */
[----:B------:R-:W-:-:S04]  /*3290*/  @P0 FFMA R28, R29, R28, R26 ;  /* 0x0000001c1d1c0223 */ /* 0x000fc8000000001a */
[----:B------:R-:W-:Y:S01]  /*32a0*/  @P0 FFMA R28, R28, R27, R29 ;  /* 0x0000001b1c1c0223 */ /* 0x000fe2000000001d */
[----:B------:R-:W-:-:S03]  /*32b0*/  @!P0 IMAD.MOV.U32 R27, RZ, RZ, R0 ;  /* 0x000000ffff1b8224 */ /* 0x000fc600078e0000 */
[----:B------:R-:W-:-:S07]  /*32c0*/  @P0 FMUL.FTZ R27, R28, 2.3283064365386962891e-10 ;  /* 0x2f8000001c1b0820 */ /* 0x000fce0000410000 */
.L_x_80:
[----:B------:R-:W-:Y:S02]  /*32d0*/  IMAD.MOV.U32 R28, RZ, RZ, R4 ;  /* 0x000000ffff1c7224 */ /* 0x000fe400078e0004 */
[----:B------:R-:W-:-:S04]  /*32e0*/  IMAD.MOV.U32 R29, RZ, RZ, 0x0 ;  /* 0x00000000ff1d7424 */ /* 0x000fc800078e00ff */
[----:B------:R-:W-:Y:S05]  /*32f0*/  RET.REL.NODEC R28 `(_Z6DBSCANv) ;  /* 0xffffffcc1c407950 */ /* 0x000fea0003c3ffff */
.L_x_81:
        /* <DEDUP_REMOVED lines=16> */
.L_x_82:


//--------------------- .nv.shared.reserved.0     --------------------------
	.section	.nv.shared.reserved.0,"aw",@nobits
	.weak		__nv_reservedSMEM_offset_0_alias
	.size		__nv_reservedSMEM_offset_0_alias, 0, 64
	.other		__nv_reservedSMEM_offset_0_alias,@"STO_CUDA_RESERVED_SHARED STV_DEFAULT"
__nv_reservedSMEM_offset_0_alias:
	.zero		0
	.zero		64


//--------------------- .nv.global                --------------------------
	.section	.nv.global,"aw",@nobits
	.align	8
.nv.global:
	.type		dataset,@object
	.size		dataset,(refillSeedList - dataset)
dataset:
	.zero		320000
	.type		refillSeedList,@object
	.size		refillSeedList,(refillCurrentSeedLength - refillSeedList)
refillSeedList:
	.zero		768000
	.type		refillCurrentSeedLength,@object
	.size		refillCurrentSeedLength,(currentSeedLength - refillCurrentSeedLength)
refillCurrentSeedLength:
	.zero		128
	.type		currentSeedLength,@object
	.size		currentSeedLength,(cluster - currentSeedLength)
currentSeedLength:
	.zero		128
	.type		cluster,@object
	.size		cluster,(seedList - cluster)
cluster:
	.zero		80000
	.type		seedList,@object
	.size		seedList,(collisionMatrix - seedList)
seedList:
	.zero		131072
	.type		collisionMatrix,@object
	.size		collisionMatrix,(.L_8 - collisionMatrix)
collisionMatrix:
	.zero		1024
.L_8:


//--------------------- .nv.shared._Z6DBSCANv     --------------------------
	.section	.nv.shared._Z6DBSCANv,"aw",@nobits
	.sectionflags	@""
	.align	8
.nv.shared._Z6DBSCANv:
	.zero		5149


//--------------------- .nv.constant0._Z12showClustersv --------------------------
	.section	.nv.constant0._Z12showClustersv,"a",@progbits
	.sectionflags	@""
	.align	4
.nv.constant0._Z12showClustersv:
	.zero		896


//--------------------- .nv.constant0._Z6DBSCANv  --------------------------
	.section	.nv.constant0._Z6DBSCANv,"a",@progbits
	.sectionflags	@""
	.align	4
.nv.constant0._Z6DBSCANv:
	.zero		896


//--------------------- SYMBOLS --------------------------

	.type		.nv.reservedSmem.offset0,@object
	.size		.nv.reservedSmem.offset0,0x4
	.type		.nv.reservedSmem.cap,@object
	.size		.nv.reservedSmem.cap,0x4
